//
// Generated by NVIDIA NVVM Compiler
//
// Compiler Build ID: CL-36424714
// Cuda compilation tools, release 13.0, V13.0.88
// Based on NVVM 20.0.0
//

.version 9.0
.target sm_100
.address_size 64

	// .globl	_Z37calculateCorrelationCoefficientMatrixPfPKfii

.visible .entry _Z37calculateCorrelationCoefficientMatrixPfPKfii(
	.param .u64 .ptr .align 1 _Z37calculateCorrelationCoefficientMatrixPfPKfii_param_0,
	.param .u64 .ptr .align 1 _Z37calculateCorrelationCoefficientMatrixPfPKfii_param_1,
	.param .u32 _Z37calculateCorrelationCoefficientMatrixPfPKfii_param_2,
	.param .u32 _Z37calculateCorrelationCoefficientMatrixPfPKfii_param_3
)
{
	.reg .pred 	%p<73>;
	.reg .b32 	%r<148>;
	.reg .b32 	%f<647>;
	.reg .b64 	%rd<93>;

	ld.param.u64 	%rd21, [_Z37calculateCorrelationCoefficientMatrixPfPKfii_param_0];
	ld.param.u64 	%rd22, [_Z37calculateCorrelationCoefficientMatrixPfPKfii_param_1];
	ld.param.u32 	%r67, [_Z37calculateCorrelationCoefficientMatrixPfPKfii_param_2];
	ld.param.u32 	%r68, [_Z37calculateCorrelationCoefficientMatrixPfPKfii_param_3];
	mov.u32 	%r69, %ctaid.x;
	mov.u32 	%r70, %ntid.x;
	mov.u32 	%r71, %tid.x;
	mad.lo.s32 	%r1, %r69, %r70, %r71;
	setp.gt.s32 	%p1, %r1, 99999;
	@%p1 bra 	$L__BB0_104;
	cvta.to.global.u64 	%rd1, %rd21;
	mul.lo.s32 	%r2, %r67, %r1;
	setp.lt.s32 	%p2, %r67, 1;
	@%p2 bra 	$L__BB0_104;
	mul.lo.s32 	%r72, %r2, %r67;
	mul.wide.s32 	%rd23, %r72, 4;
	add.s64 	%rd2, %rd1, %rd23;
	setp.lt.s32 	%p3, %r68, 1;
	cvt.rn.f32.s32 	%f1, %r68;
	add.s32 	%r73, %r68, -1;
	cvt.rn.f32.s32 	%f2, %r73;
	@%p3 bra 	$L__BB0_99;
	cvta.to.global.u64 	%rd30, %rd22;
	mul.lo.s32 	%r80, %r2, %r68;
	mul.wide.s32 	%rd31, %r80, 4;
	add.s64 	%rd3, %rd30, %rd31;
	and.b32  	%r3, %r68, 15;
	and.b32  	%r4, %r68, 7;
	and.b32  	%r5, %r68, 2147483632;
	and.b32  	%r6, %r68, 3;
	add.s64 	%rd4, %rd3, 32;
	mov.b32 	%r116, 0;
$L__BB0_4:
	mad.lo.s32 	%r81, %r116, %r67, %r116;
	mul.wide.u32 	%rd32, %r81, 4;
	add.s64 	%rd33, %rd2, %rd32;
	mov.b32 	%r82, 1065353216;
	st.global.u32 	[%rd33], %r82;
	add.s32 	%r8, %r116, 1;
	setp.ge.s32 	%p7, %r8, %r67;
	@%p7 bra 	$L__BB0_98;
	mul.lo.s32 	%r83, %r116, %r68;
	mul.wide.u32 	%rd34, %r83, 4;
	add.s64 	%rd5, %rd3, %rd34;
	mov.u32 	%r117, %r8;
$L__BB0_6:
	setp.lt.u32 	%p8, %r68, 16;
	mul.lo.s32 	%r10, %r117, %r68;
	mov.f32 	%f646, 0f00000000;
	mov.b32 	%r144, 0;
	@%p8 bra 	$L__BB0_9;
	mul.wide.u32 	%rd35, %r83, 4;
	add.s64 	%rd92, %rd4, %rd35;
	and.b32  	%r86, %r68, 2147483632;
	neg.s32 	%r118, %r86;
	mul.wide.u32 	%rd36, %r10, 4;
	add.s64 	%rd91, %rd4, %rd36;
	mov.f32 	%f646, 0f00000000;
$L__BB0_8:
	.pragma "nounroll";
	ld.global.f32 	%f115, [%rd92+-32];
	ld.global.f32 	%f116, [%rd91+-32];
	fma.rn.f32 	%f117, %f115, %f116, %f646;
	ld.global.f32 	%f118, [%rd92+-28];
	ld.global.f32 	%f119, [%rd91+-28];
	fma.rn.f32 	%f120, %f118, %f119, %f117;
	ld.global.f32 	%f121, [%rd92+-24];
	ld.global.f32 	%f122, [%rd91+-24];
	fma.rn.f32 	%f123, %f121, %f122, %f120;
	ld.global.f32 	%f124, [%rd92+-20];
	ld.global.f32 	%f125, [%rd91+-20];
	fma.rn.f32 	%f126, %f124, %f125, %f123;
	ld.global.f32 	%f127, [%rd92+-16];
	ld.global.f32 	%f128, [%rd91+-16];
	fma.rn.f32 	%f129, %f127, %f128, %f126;
	ld.global.f32 	%f130, [%rd92+-12];
	ld.global.f32 	%f131, [%rd91+-12];
	fma.rn.f32 	%f132, %f130, %f131, %f129;
	ld.global.f32 	%f133, [%rd92+-8];
	ld.global.f32 	%f134, [%rd91+-8];
	fma.rn.f32 	%f135, %f133, %f134, %f132;
	ld.global.f32 	%f136, [%rd92+-4];
	ld.global.f32 	%f137, [%rd91+-4];
	fma.rn.f32 	%f138, %f136, %f137, %f135;
	ld.global.f32 	%f139, [%rd92];
	ld.global.f32 	%f140, [%rd91];
	fma.rn.f32 	%f141, %f139, %f140, %f138;
	ld.global.f32 	%f142, [%rd92+4];
	ld.global.f32 	%f143, [%rd91+4];
	fma.rn.f32 	%f144, %f142, %f143, %f141;
	ld.global.f32 	%f145, [%rd92+8];
	ld.global.f32 	%f146, [%rd91+8];
	fma.rn.f32 	%f147, %f145, %f146, %f144;
	ld.global.f32 	%f148, [%rd92+12];
	ld.global.f32 	%f149, [%rd91+12];
	fma.rn.f32 	%f150, %f148, %f149, %f147;
	ld.global.f32 	%f151, [%rd92+16];
	ld.global.f32 	%f152, [%rd91+16];
	fma.rn.f32 	%f153, %f151, %f152, %f150;
	ld.global.f32 	%f154, [%rd92+20];
	ld.global.f32 	%f155, [%rd91+20];
	fma.rn.f32 	%f156, %f154, %f155, %f153;
	ld.global.f32 	%f157, [%rd92+24];
	ld.global.f32 	%f158, [%rd91+24];
	fma.rn.f32 	%f159, %f157, %f158, %f156;
	ld.global.f32 	%f160, [%rd92+28];
	ld.global.f32 	%f161, [%rd91+28];
	fma.rn.f32 	%f646, %f160, %f161, %f159;
	add.s32 	%r118, %r118, 16;
	add.s64 	%rd92, %rd92, 64;
	add.s64 	%rd91, %rd91, 64;
	setp.eq.s32 	%p9, %r118, 0;
	mov.u32 	%r144, %r5;
	@%p9 bra 	$L__BB0_9;
	bra.uni 	$L__BB0_8;
$L__BB0_9:
	mul.wide.u32 	%rd37, %r10, 4;
	add.s64 	%rd18, %rd3, %rd37;
	setp.eq.s32 	%p10, %r3, 0;
	@%p10 bra 	$L__BB0_19;
	add.s32 	%r88, %r3, -1;
	setp.lt.u32 	%p11, %r88, 7;
	@%p11 bra 	$L__BB0_12;
	mul.wide.u32 	%rd38, %r144, 4;
	add.s64 	%rd39, %rd5, %rd38;
	ld.global.f32 	%f163, [%rd39];
	add.s64 	%rd40, %rd18, %rd38;
	ld.global.f32 	%f164, [%rd40];
	fma.rn.f32 	%f165, %f163, %f164, %f646;
	ld.global.f32 	%f166, [%rd39+4];
	ld.global.f32 	%f167, [%rd40+4];
	fma.rn.f32 	%f168, %f166, %f167, %f165;
	ld.global.f32 	%f169, [%rd39+8];
	ld.global.f32 	%f170, [%rd40+8];
	fma.rn.f32 	%f171, %f169, %f170, %f168;
	ld.global.f32 	%f172, [%rd39+12];
	ld.global.f32 	%f173, [%rd40+12];
	fma.rn.f32 	%f174, %f172, %f173, %f171;
	ld.global.f32 	%f175, [%rd39+16];
	ld.global.f32 	%f176, [%rd40+16];
	fma.rn.f32 	%f177, %f175, %f176, %f174;
	ld.global.f32 	%f178, [%rd39+20];
	ld.global.f32 	%f179, [%rd40+20];
	fma.rn.f32 	%f180, %f178, %f179, %f177;
	ld.global.f32 	%f181, [%rd39+24];
	ld.global.f32 	%f182, [%rd40+24];
	fma.rn.f32 	%f183, %f181, %f182, %f180;
	ld.global.f32 	%f184, [%rd39+28];
	ld.global.f32 	%f185, [%rd40+28];
	fma.rn.f32 	%f646, %f184, %f185, %f183;
	add.s32 	%r144, %r144, 8;
$L__BB0_12:
	setp.eq.s32 	%p12, %r4, 0;
	@%p12 bra 	$L__BB0_19;
	add.s32 	%r89, %r4, -1;
	setp.lt.u32 	%p13, %r89, 3;
	@%p13 bra 	$L__BB0_15;
	mul.wide.u32 	%rd41, %r144, 4;
	add.s64 	%rd42, %rd5, %rd41;
	ld.global.f32 	%f187, [%rd42];
	add.s64 	%rd43, %rd18, %rd41;
	ld.global.f32 	%f188, [%rd43];
	fma.rn.f32 	%f189, %f187, %f188, %f646;
	ld.global.f32 	%f190, [%rd42+4];
	ld.global.f32 	%f191, [%rd43+4];
	fma.rn.f32 	%f192, %f190, %f191, %f189;
	ld.global.f32 	%f193, [%rd42+8];
	ld.global.f32 	%f194, [%rd43+8];
	fma.rn.f32 	%f195, %f193, %f194, %f192;
	ld.global.f32 	%f196, [%rd42+12];
	ld.global.f32 	%f197, [%rd43+12];
	fma.rn.f32 	%f646, %f196, %f197, %f195;
	add.s32 	%r144, %r144, 4;
$L__BB0_15:
	setp.eq.s32 	%p14, %r6, 0;
	@%p14 bra 	$L__BB0_19;
	setp.eq.s32 	%p15, %r6, 1;
	mul.wide.u32 	%rd44, %r144, 4;
	add.s64 	%rd19, %rd5, %rd44;
	ld.global.f32 	%f198, [%rd19];
	add.s64 	%rd20, %rd18, %rd44;
	ld.global.f32 	%f199, [%rd20];
	fma.rn.f32 	%f646, %f198, %f199, %f646;
	@%p15 bra 	$L__BB0_19;
	setp.eq.s32 	%p16, %r6, 2;
	ld.global.f32 	%f200, [%rd19+4];
	ld.global.f32 	%f201, [%rd20+4];
	fma.rn.f32 	%f646, %f200, %f201, %f646;
	@%p16 bra 	$L__BB0_19;
	ld.global.f32 	%f202, [%rd19+8];
	ld.global.f32 	%f203, [%rd20+8];
	fma.rn.f32 	%f646, %f202, %f203, %f646;
$L__BB0_19:
	setp.lt.u32 	%p17, %r68, 16;
	mov.f32 	%f639, 0f00000000;
	mov.b32 	%r141, 0;
	@%p17 bra 	$L__BB0_22;
	mov.f32 	%f639, 0f00000000;
	mov.b32 	%r119, 0;
$L__BB0_21:
	.pragma "nounroll";
	mul.wide.u32 	%rd45, %r119, 4;
	add.s64 	%rd46, %rd5, %rd45;
	ld.global.f32 	%f207, [%rd46];
	add.f32 	%f208, %f639, %f207;
	ld.global.f32 	%f209, [%rd46+4];
	add.f32 	%f210, %f208, %f209;
	ld.global.f32 	%f211, [%rd46+8];
	add.f32 	%f212, %f210, %f211;
	ld.global.f32 	%f213, [%rd46+12];
	add.f32 	%f214, %f212, %f213;
	ld.global.f32 	%f215, [%rd46+16];
	add.f32 	%f216, %f214, %f215;
	ld.global.f32 	%f217, [%rd46+20];
	add.f32 	%f218, %f216, %f217;
	ld.global.f32 	%f219, [%rd46+24];
	add.f32 	%f220, %f218, %f219;
	ld.global.f32 	%f221, [%rd46+28];
	add.f32 	%f222, %f220, %f221;
	ld.global.f32 	%f223, [%rd46+32];
	add.f32 	%f224, %f222, %f223;
	ld.global.f32 	%f225, [%rd46+36];
	add.f32 	%f226, %f224, %f225;
	ld.global.f32 	%f227, [%rd46+40];
	add.f32 	%f228, %f226, %f227;
	ld.global.f32 	%f229, [%rd46+44];
	add.f32 	%f230, %f228, %f229;
	ld.global.f32 	%f231, [%rd46+48];
	add.f32 	%f232, %f230, %f231;
	ld.global.f32 	%f233, [%rd46+52];
	add.f32 	%f234, %f232, %f233;
	ld.global.f32 	%f235, [%rd46+56];
	add.f32 	%f236, %f234, %f235;
	ld.global.f32 	%f237, [%rd46+60];
	add.f32 	%f639, %f236, %f237;
	add.s32 	%r119, %r119, 16;
	setp.eq.s32 	%p18, %r119, %r5;
	mov.u32 	%r141, %r5;
	@%p18 bra 	$L__BB0_22;
	bra.uni 	$L__BB0_21;
$L__BB0_22:
	setp.eq.s32 	%p19, %r3, 0;
	@%p19 bra 	$L__BB0_32;
	add.s32 	%r92, %r3, -1;
	setp.lt.u32 	%p20, %r92, 7;
	@%p20 bra 	$L__BB0_25;
	mul.wide.u32 	%rd47, %r141, 4;
	add.s64 	%rd48, %rd5, %rd47;
	ld.global.f32 	%f239, [%rd48];
	add.f32 	%f240, %f639, %f239;
	ld.global.f32 	%f241, [%rd48+4];
	add.f32 	%f242, %f240, %f241;
	ld.global.f32 	%f243, [%rd48+8];
	add.f32 	%f244, %f242, %f243;
	ld.global.f32 	%f245, [%rd48+12];
	add.f32 	%f246, %f244, %f245;
	ld.global.f32 	%f247, [%rd48+16];
	add.f32 	%f248, %f246, %f247;
	ld.global.f32 	%f249, [%rd48+20];
	add.f32 	%f250, %f248, %f249;
	ld.global.f32 	%f251, [%rd48+24];
	add.f32 	%f252, %f250, %f251;
	ld.global.f32 	%f253, [%rd48+28];
	add.f32 	%f639, %f252, %f253;
	add.s32 	%r141, %r141, 8;
$L__BB0_25:
	setp.eq.s32 	%p21, %r4, 0;
	@%p21 bra 	$L__BB0_32;
	add.s32 	%r93, %r4, -1;
	setp.lt.u32 	%p22, %r93, 3;
	@%p22 bra 	$L__BB0_28;
	mul.wide.u32 	%rd49, %r141, 4;
	add.s64 	%rd50, %rd5, %rd49;
	ld.global.f32 	%f255, [%rd50];
	add.f32 	%f256, %f639, %f255;
	ld.global.f32 	%f257, [%rd50+4];
	add.f32 	%f258, %f256, %f257;
	ld.global.f32 	%f259, [%rd50+8];
	add.f32 	%f260, %f258, %f259;
	ld.global.f32 	%f261, [%rd50+12];
	add.f32 	%f639, %f260, %f261;
	add.s32 	%r141, %r141, 4;
$L__BB0_28:
	setp.eq.s32 	%p23, %r6, 0;
	@%p23 bra 	$L__BB0_32;
	setp.eq.s32 	%p24, %r6, 1;
	mul.wide.u32 	%rd51, %r141, 4;
	add.s64 	%rd17, %rd5, %rd51;
	ld.global.f32 	%f262, [%rd17];
	add.f32 	%f639, %f639, %f262;
	@%p24 bra 	$L__BB0_32;
	setp.eq.s32 	%p25, %r6, 2;
	ld.global.f32 	%f263, [%rd17+4];
	add.f32 	%f639, %f639, %f263;
	@%p25 bra 	$L__BB0_32;
	ld.global.f32 	%f264, [%rd17+8];
	add.f32 	%f639, %f639, %f264;
$L__BB0_32:
	setp.lt.u32 	%p26, %r68, 16;
	mov.f32 	%f632, 0f00000000;
	mov.b32 	%r138, 0;
	@%p26 bra 	$L__BB0_35;
	mov.f32 	%f632, 0f00000000;
	mov.b32 	%r120, 0;
$L__BB0_34:
	.pragma "nounroll";
	mul.wide.u32 	%rd52, %r120, 4;
	add.s64 	%rd53, %rd18, %rd52;
	ld.global.f32 	%f268, [%rd53];
	add.f32 	%f269, %f632, %f268;
	ld.global.f32 	%f270, [%rd53+4];
	add.f32 	%f271, %f269, %f270;
	ld.global.f32 	%f272, [%rd53+8];
	add.f32 	%f273, %f271, %f272;
	ld.global.f32 	%f274, [%rd53+12];
	add.f32 	%f275, %f273, %f274;
	ld.global.f32 	%f276, [%rd53+16];
	add.f32 	%f277, %f275, %f276;
	ld.global.f32 	%f278, [%rd53+20];
	add.f32 	%f279, %f277, %f278;
	ld.global.f32 	%f280, [%rd53+24];
	add.f32 	%f281, %f279, %f280;
	ld.global.f32 	%f282, [%rd53+28];
	add.f32 	%f283, %f281, %f282;
	ld.global.f32 	%f284, [%rd53+32];
	add.f32 	%f285, %f283, %f284;
	ld.global.f32 	%f286, [%rd53+36];
	add.f32 	%f287, %f285, %f286;
	ld.global.f32 	%f288, [%rd53+40];
	add.f32 	%f289, %f287, %f288;
	ld.global.f32 	%f290, [%rd53+44];
	add.f32 	%f291, %f289, %f290;
	ld.global.f32 	%f292, [%rd53+48];
	add.f32 	%f293, %f291, %f292;
	ld.global.f32 	%f294, [%rd53+52];
	add.f32 	%f295, %f293, %f294;
	ld.global.f32 	%f296, [%rd53+56];
	add.f32 	%f297, %f295, %f296;
	ld.global.f32 	%f298, [%rd53+60];
	add.f32 	%f632, %f297, %f298;
	add.s32 	%r120, %r120, 16;
	setp.eq.s32 	%p27, %r120, %r5;
	mov.u32 	%r138, %r5;
	@%p27 bra 	$L__BB0_35;
	bra.uni 	$L__BB0_34;
$L__BB0_35:
	setp.eq.s32 	%p28, %r3, 0;
	@%p28 bra 	$L__BB0_45;
	add.s32 	%r96, %r3, -1;
	setp.lt.u32 	%p29, %r96, 7;
	@%p29 bra 	$L__BB0_38;
	mul.wide.u32 	%rd54, %r138, 4;
	add.s64 	%rd55, %rd18, %rd54;
	ld.global.f32 	%f300, [%rd55];
	add.f32 	%f301, %f632, %f300;
	ld.global.f32 	%f302, [%rd55+4];
	add.f32 	%f303, %f301, %f302;
	ld.global.f32 	%f304, [%rd55+8];
	add.f32 	%f305, %f303, %f304;
	ld.global.f32 	%f306, [%rd55+12];
	add.f32 	%f307, %f305, %f306;
	ld.global.f32 	%f308, [%rd55+16];
	add.f32 	%f309, %f307, %f308;
	ld.global.f32 	%f310, [%rd55+20];
	add.f32 	%f311, %f309, %f310;
	ld.global.f32 	%f312, [%rd55+24];
	add.f32 	%f313, %f311, %f312;
	ld.global.f32 	%f314, [%rd55+28];
	add.f32 	%f632, %f313, %f314;
	add.s32 	%r138, %r138, 8;
$L__BB0_38:
	setp.eq.s32 	%p30, %r4, 0;
	@%p30 bra 	$L__BB0_45;
	add.s32 	%r97, %r4, -1;
	setp.lt.u32 	%p31, %r97, 3;
	@%p31 bra 	$L__BB0_41;
	mul.wide.u32 	%rd56, %r138, 4;
	add.s64 	%rd57, %rd18, %rd56;
	ld.global.f32 	%f316, [%rd57];
	add.f32 	%f317, %f632, %f316;
	ld.global.f32 	%f318, [%rd57+4];
	add.f32 	%f319, %f317, %f318;
	ld.global.f32 	%f320, [%rd57+8];
	add.f32 	%f321, %f319, %f320;
	ld.global.f32 	%f322, [%rd57+12];
	add.f32 	%f632, %f321, %f322;
	add.s32 	%r138, %r138, 4;
$L__BB0_41:
	setp.eq.s32 	%p32, %r6, 0;
	@%p32 bra 	$L__BB0_45;
	setp.eq.s32 	%p33, %r6, 1;
	mul.wide.u32 	%rd58, %r138, 4;
	add.s64 	%rd16, %rd18, %rd58;
	ld.global.f32 	%f323, [%rd16];
	add.f32 	%f632, %f632, %f323;
	@%p33 bra 	$L__BB0_45;
	setp.eq.s32 	%p34, %r6, 2;
	ld.global.f32 	%f324, [%rd16+4];
	add.f32 	%f632, %f632, %f324;
	@%p34 bra 	$L__BB0_45;
	ld.global.f32 	%f325, [%rd16+8];
	add.f32 	%f632, %f632, %f325;
$L__BB0_45:
	setp.lt.u32 	%p35, %r68, 16;
	mov.f32 	%f625, 0f00000000;
	mov.b32 	%r135, 0;
	@%p35 bra 	$L__BB0_48;
	mov.f32 	%f625, 0f00000000;
	mov.b32 	%r121, 0;
$L__BB0_47:
	.pragma "nounroll";
	mul.wide.u32 	%rd59, %r121, 4;
	add.s64 	%rd60, %rd5, %rd59;
	ld.global.f32 	%f329, [%rd60];
	fma.rn.f32 	%f330, %f329, %f329, %f625;
	ld.global.f32 	%f331, [%rd60+4];
	fma.rn.f32 	%f332, %f331, %f331, %f330;
	ld.global.f32 	%f333, [%rd60+8];
	fma.rn.f32 	%f334, %f333, %f333, %f332;
	ld.global.f32 	%f335, [%rd60+12];
	fma.rn.f32 	%f336, %f335, %f335, %f334;
	ld.global.f32 	%f337, [%rd60+16];
	fma.rn.f32 	%f338, %f337, %f337, %f336;
	ld.global.f32 	%f339, [%rd60+20];
	fma.rn.f32 	%f340, %f339, %f339, %f338;
	ld.global.f32 	%f341, [%rd60+24];
	fma.rn.f32 	%f342, %f341, %f341, %f340;
	ld.global.f32 	%f343, [%rd60+28];
	fma.rn.f32 	%f344, %f343, %f343, %f342;
	ld.global.f32 	%f345, [%rd60+32];
	fma.rn.f32 	%f346, %f345, %f345, %f344;
	ld.global.f32 	%f347, [%rd60+36];
	fma.rn.f32 	%f348, %f347, %f347, %f346;
	ld.global.f32 	%f349, [%rd60+40];
	fma.rn.f32 	%f350, %f349, %f349, %f348;
	ld.global.f32 	%f351, [%rd60+44];
	fma.rn.f32 	%f352, %f351, %f351, %f350;
	ld.global.f32 	%f353, [%rd60+48];
	fma.rn.f32 	%f354, %f353, %f353, %f352;
	ld.global.f32 	%f355, [%rd60+52];
	fma.rn.f32 	%f356, %f355, %f355, %f354;
	ld.global.f32 	%f357, [%rd60+56];
	fma.rn.f32 	%f358, %f357, %f357, %f356;
	ld.global.f32 	%f359, [%rd60+60];
	fma.rn.f32 	%f625, %f359, %f359, %f358;
	add.s32 	%r121, %r121, 16;
	setp.eq.s32 	%p36, %r121, %r5;
	mov.u32 	%r135, %r5;
	@%p36 bra 	$L__BB0_48;
	bra.uni 	$L__BB0_47;
$L__BB0_48:
	@%p28 bra 	$L__BB0_58;
	add.s32 	%r100, %r3, -1;
	setp.lt.u32 	%p38, %r100, 7;
	@%p38 bra 	$L__BB0_51;
	mul.wide.u32 	%rd61, %r135, 4;
	add.s64 	%rd62, %rd5, %rd61;
	ld.global.f32 	%f361, [%rd62];
	fma.rn.f32 	%f362, %f361, %f361, %f625;
	ld.global.f32 	%f363, [%rd62+4];
	fma.rn.f32 	%f364, %f363, %f363, %f362;
	ld.global.f32 	%f365, [%rd62+8];
	fma.rn.f32 	%f366, %f365, %f365, %f364;
	ld.global.f32 	%f367, [%rd62+12];
	fma.rn.f32 	%f368, %f367, %f367, %f366;
	ld.global.f32 	%f369, [%rd62+16];
	fma.rn.f32 	%f370, %f369, %f369, %f368;
	ld.global.f32 	%f371, [%rd62+20];
	fma.rn.f32 	%f372, %f371, %f371, %f370;
	ld.global.f32 	%f373, [%rd62+24];
	fma.rn.f32 	%f374, %f373, %f373, %f372;
	ld.global.f32 	%f375, [%rd62+28];
	fma.rn.f32 	%f625, %f375, %f375, %f374;
	add.s32 	%r135, %r135, 8;
$L__BB0_51:
	setp.eq.s32 	%p39, %r4, 0;
	@%p39 bra 	$L__BB0_58;
	add.s32 	%r101, %r4, -1;
	setp.lt.u32 	%p40, %r101, 3;
	@%p40 bra 	$L__BB0_54;
	mul.wide.u32 	%rd63, %r135, 4;
	add.s64 	%rd64, %rd5, %rd63;
	ld.global.f32 	%f377, [%rd64];
	fma.rn.f32 	%f378, %f377, %f377, %f625;
	ld.global.f32 	%f379, [%rd64+4];
	fma.rn.f32 	%f380, %f379, %f379, %f378;
	ld.global.f32 	%f381, [%rd64+8];
	fma.rn.f32 	%f382, %f381, %f381, %f380;
	ld.global.f32 	%f383, [%rd64+12];
	fma.rn.f32 	%f625, %f383, %f383, %f382;
	add.s32 	%r135, %r135, 4;
$L__BB0_54:
	setp.eq.s32 	%p41, %r6, 0;
	@%p41 bra 	$L__BB0_58;
	setp.eq.s32 	%p42, %r6, 1;
	mul.wide.u32 	%rd65, %r135, 4;
	add.s64 	%rd15, %rd5, %rd65;
	ld.global.f32 	%f384, [%rd15];
	fma.rn.f32 	%f625, %f384, %f384, %f625;
	@%p42 bra 	$L__BB0_58;
	setp.eq.s32 	%p43, %r6, 2;
	ld.global.f32 	%f385, [%rd15+4];
	fma.rn.f32 	%f625, %f385, %f385, %f625;
	@%p43 bra 	$L__BB0_58;
	ld.global.f32 	%f386, [%rd15+8];
	fma.rn.f32 	%f625, %f386, %f386, %f625;
$L__BB0_58:
	mov.f32 	%f618, 0f00000000;
	mov.b32 	%r132, 0;
	@%p35 bra 	$L__BB0_61;
	mov.f32 	%f618, 0f00000000;
	mov.b32 	%r122, 0;
$L__BB0_60:
	.pragma "nounroll";
	mul.wide.u32 	%rd66, %r122, 4;
	add.s64 	%rd67, %rd5, %rd66;
	ld.global.f32 	%f390, [%rd67];
	add.f32 	%f391, %f618, %f390;
	ld.global.f32 	%f392, [%rd67+4];
	add.f32 	%f393, %f391, %f392;
	ld.global.f32 	%f394, [%rd67+8];
	add.f32 	%f395, %f393, %f394;
	ld.global.f32 	%f396, [%rd67+12];
	add.f32 	%f397, %f395, %f396;
	ld.global.f32 	%f398, [%rd67+16];
	add.f32 	%f399, %f397, %f398;
	ld.global.f32 	%f400, [%rd67+20];
	add.f32 	%f401, %f399, %f400;
	ld.global.f32 	%f402, [%rd67+24];
	add.f32 	%f403, %f401, %f402;
	ld.global.f32 	%f404, [%rd67+28];
	add.f32 	%f405, %f403, %f404;
	ld.global.f32 	%f406, [%rd67+32];
	add.f32 	%f407, %f405, %f406;
	ld.global.f32 	%f408, [%rd67+36];
	add.f32 	%f409, %f407, %f408;
	ld.global.f32 	%f410, [%rd67+40];
	add.f32 	%f411, %f409, %f410;
	ld.global.f32 	%f412, [%rd67+44];
	add.f32 	%f413, %f411, %f412;
	ld.global.f32 	%f414, [%rd67+48];
	add.f32 	%f415, %f413, %f414;
	ld.global.f32 	%f416, [%rd67+52];
	add.f32 	%f417, %f415, %f416;
	ld.global.f32 	%f418, [%rd67+56];
	add.f32 	%f419, %f417, %f418;
	ld.global.f32 	%f420, [%rd67+60];
	add.f32 	%f618, %f419, %f420;
	add.s32 	%r122, %r122, 16;
	setp.eq.s32 	%p45, %r122, %r5;
	mov.u32 	%r132, %r5;
	@%p45 bra 	$L__BB0_61;
	bra.uni 	$L__BB0_60;
$L__BB0_61:
	@%p28 bra 	$L__BB0_71;
	add.s32 	%r104, %r3, -1;
	setp.lt.u32 	%p47, %r104, 7;
	@%p47 bra 	$L__BB0_64;
	mul.wide.u32 	%rd68, %r132, 4;
	add.s64 	%rd69, %rd5, %rd68;
	ld.global.f32 	%f422, [%rd69];
	add.f32 	%f423, %f618, %f422;
	ld.global.f32 	%f424, [%rd69+4];
	add.f32 	%f425, %f423, %f424;
	ld.global.f32 	%f426, [%rd69+8];
	add.f32 	%f427, %f425, %f426;
	ld.global.f32 	%f428, [%rd69+12];
	add.f32 	%f429, %f427, %f428;
	ld.global.f32 	%f430, [%rd69+16];
	add.f32 	%f431, %f429, %f430;
	ld.global.f32 	%f432, [%rd69+20];
	add.f32 	%f433, %f431, %f432;
	ld.global.f32 	%f434, [%rd69+24];
	add.f32 	%f435, %f433, %f434;
	ld.global.f32 	%f436, [%rd69+28];
	add.f32 	%f618, %f435, %f436;
	add.s32 	%r132, %r132, 8;
$L__BB0_64:
	setp.eq.s32 	%p48, %r4, 0;
	@%p48 bra 	$L__BB0_71;
	add.s32 	%r105, %r4, -1;
	setp.lt.u32 	%p49, %r105, 3;
	@%p49 bra 	$L__BB0_67;
	mul.wide.u32 	%rd70, %r132, 4;
	add.s64 	%rd71, %rd5, %rd70;
	ld.global.f32 	%f438, [%rd71];
	add.f32 	%f439, %f618, %f438;
	ld.global.f32 	%f440, [%rd71+4];
	add.f32 	%f441, %f439, %f440;
	ld.global.f32 	%f442, [%rd71+8];
	add.f32 	%f443, %f441, %f442;
	ld.global.f32 	%f444, [%rd71+12];
	add.f32 	%f618, %f443, %f444;
	add.s32 	%r132, %r132, 4;
$L__BB0_67:
	setp.eq.s32 	%p50, %r6, 0;
	@%p50 bra 	$L__BB0_71;
	setp.eq.s32 	%p51, %r6, 1;
	mul.wide.u32 	%rd72, %r132, 4;
	add.s64 	%rd14, %rd5, %rd72;
	ld.global.f32 	%f445, [%rd14];
	add.f32 	%f618, %f618, %f445;
	@%p51 bra 	$L__BB0_71;
	setp.eq.s32 	%p52, %r6, 2;
	ld.global.f32 	%f446, [%rd14+4];
	add.f32 	%f618, %f618, %f446;
	@%p52 bra 	$L__BB0_71;
	ld.global.f32 	%f447, [%rd14+8];
	add.f32 	%f618, %f618, %f447;
$L__BB0_71:
	cvt.rn.f32.s32 	%f450, %r68;
	div.rn.f32 	%f451, %f618, %f450;
	mul.f32 	%f452, %f451, %f450;
	mul.f32 	%f453, %f451, %f452;
	sub.f32 	%f454, %f625, %f453;
	div.rn.f32 	%f53, %f454, %f2;
	mov.f32 	%f611, 0f00000000;
	mov.b32 	%r129, 0;
	@%p35 bra 	$L__BB0_74;
	mov.f32 	%f611, 0f00000000;
	mov.b32 	%r123, 0;
$L__BB0_73:
	.pragma "nounroll";
	mul.wide.u32 	%rd73, %r123, 4;
	add.s64 	%rd74, %rd18, %rd73;
	ld.global.f32 	%f456, [%rd74];
	fma.rn.f32 	%f457, %f456, %f456, %f611;
	ld.global.f32 	%f458, [%rd74+4];
	fma.rn.f32 	%f459, %f458, %f458, %f457;
	ld.global.f32 	%f460, [%rd74+8];
	fma.rn.f32 	%f461, %f460, %f460, %f459;
	ld.global.f32 	%f462, [%rd74+12];
	fma.rn.f32 	%f463, %f462, %f462, %f461;
	ld.global.f32 	%f464, [%rd74+16];
	fma.rn.f32 	%f465, %f464, %f464, %f463;
	ld.global.f32 	%f466, [%rd74+20];
	fma.rn.f32 	%f467, %f466, %f466, %f465;
	ld.global.f32 	%f468, [%rd74+24];
	fma.rn.f32 	%f469, %f468, %f468, %f467;
	ld.global.f32 	%f470, [%rd74+28];
	fma.rn.f32 	%f471, %f470, %f470, %f469;
	ld.global.f32 	%f472, [%rd74+32];
	fma.rn.f32 	%f473, %f472, %f472, %f471;
	ld.global.f32 	%f474, [%rd74+36];
	fma.rn.f32 	%f475, %f474, %f474, %f473;
	ld.global.f32 	%f476, [%rd74+40];
	fma.rn.f32 	%f477, %f476, %f476, %f475;
	ld.global.f32 	%f478, [%rd74+44];
	fma.rn.f32 	%f479, %f478, %f478, %f477;
	ld.global.f32 	%f480, [%rd74+48];
	fma.rn.f32 	%f481, %f480, %f480, %f479;
	ld.global.f32 	%f482, [%rd74+52];
	fma.rn.f32 	%f483, %f482, %f482, %f481;
	ld.global.f32 	%f484, [%rd74+56];
	fma.rn.f32 	%f485, %f484, %f484, %f483;
	ld.global.f32 	%f486, [%rd74+60];
	fma.rn.f32 	%f611, %f486, %f486, %f485;
	add.s32 	%r123, %r123, 16;
	setp.eq.s32 	%p54, %r123, %r5;
	mov.u32 	%r129, %r5;
	@%p54 bra 	$L__BB0_74;
	bra.uni 	$L__BB0_73;
$L__BB0_74:
	@%p28 bra 	$L__BB0_84;
	add.s32 	%r108, %r3, -1;
	setp.lt.u32 	%p56, %r108, 7;
	@%p56 bra 	$L__BB0_77;
	mul.wide.u32 	%rd75, %r129, 4;
	add.s64 	%rd76, %rd18, %rd75;
	ld.global.f32 	%f488, [%rd76];
	fma.rn.f32 	%f489, %f488, %f488, %f611;
	ld.global.f32 	%f490, [%rd76+4];
	fma.rn.f32 	%f491, %f490, %f490, %f489;
	ld.global.f32 	%f492, [%rd76+8];
	fma.rn.f32 	%f493, %f492, %f492, %f491;
	ld.global.f32 	%f494, [%rd76+12];
	fma.rn.f32 	%f495, %f494, %f494, %f493;
	ld.global.f32 	%f496, [%rd76+16];
	fma.rn.f32 	%f497, %f496, %f496, %f495;
	ld.global.f32 	%f498, [%rd76+20];
	fma.rn.f32 	%f499, %f498, %f498, %f497;
	ld.global.f32 	%f500, [%rd76+24];
	fma.rn.f32 	%f501, %f500, %f500, %f499;
	ld.global.f32 	%f502, [%rd76+28];
	fma.rn.f32 	%f611, %f502, %f502, %f501;
	add.s32 	%r129, %r129, 8;
$L__BB0_77:
	setp.eq.s32 	%p57, %r4, 0;
	@%p57 bra 	$L__BB0_84;
	add.s32 	%r109, %r4, -1;
	setp.lt.u32 	%p58, %r109, 3;
	@%p58 bra 	$L__BB0_80;
	mul.wide.u32 	%rd77, %r129, 4;
	add.s64 	%rd78, %rd18, %rd77;
	ld.global.f32 	%f504, [%rd78];
	fma.rn.f32 	%f505, %f504, %f504, %f611;
	ld.global.f32 	%f506, [%rd78+4];
	fma.rn.f32 	%f507, %f506, %f506, %f505;
	ld.global.f32 	%f508, [%rd78+8];
	fma.rn.f32 	%f509, %f508, %f508, %f507;
	ld.global.f32 	%f510, [%rd78+12];
	fma.rn.f32 	%f611, %f510, %f510, %f509;
	add.s32 	%r129, %r129, 4;
$L__BB0_80:
	setp.eq.s32 	%p59, %r6, 0;
	@%p59 bra 	$L__BB0_84;
	setp.eq.s32 	%p60, %r6, 1;
	mul.wide.u32 	%rd79, %r129, 4;
	add.s64 	%rd13, %rd18, %rd79;
	ld.global.f32 	%f511, [%rd13];
	fma.rn.f32 	%f611, %f511, %f511, %f611;
	@%p60 bra 	$L__BB0_84;
	setp.eq.s32 	%p61, %r6, 2;
	ld.global.f32 	%f512, [%rd13+4];
	fma.rn.f32 	%f611, %f512, %f512, %f611;
	@%p61 bra 	$L__BB0_84;
	ld.global.f32 	%f513, [%rd13+8];
	fma.rn.f32 	%f611, %f513, %f513, %f611;
$L__BB0_84:
	mov.f32 	%f604, 0f00000000;
	mov.b32 	%r126, 0;
	@%p35 bra 	$L__BB0_87;
	mov.f32 	%f604, 0f00000000;
	mov.b32 	%r124, 0;
$L__BB0_86:
	.pragma "nounroll";
	mul.wide.u32 	%rd80, %r124, 4;
	add.s64 	%rd81, %rd18, %rd80;
	ld.global.f32 	%f517, [%rd81];
	add.f32 	%f518, %f604, %f517;
	ld.global.f32 	%f519, [%rd81+4];
	add.f32 	%f520, %f518, %f519;
	ld.global.f32 	%f521, [%rd81+8];
	add.f32 	%f522, %f520, %f521;
	ld.global.f32 	%f523, [%rd81+12];
	add.f32 	%f524, %f522, %f523;
	ld.global.f32 	%f525, [%rd81+16];
	add.f32 	%f526, %f524, %f525;
	ld.global.f32 	%f527, [%rd81+20];
	add.f32 	%f528, %f526, %f527;
	ld.global.f32 	%f529, [%rd81+24];
	add.f32 	%f530, %f528, %f529;
	ld.global.f32 	%f531, [%rd81+28];
	add.f32 	%f532, %f530, %f531;
	ld.global.f32 	%f533, [%rd81+32];
	add.f32 	%f534, %f532, %f533;
	ld.global.f32 	%f535, [%rd81+36];
	add.f32 	%f536, %f534, %f535;
	ld.global.f32 	%f537, [%rd81+40];
	add.f32 	%f538, %f536, %f537;
	ld.global.f32 	%f539, [%rd81+44];
	add.f32 	%f540, %f538, %f539;
	ld.global.f32 	%f541, [%rd81+48];
	add.f32 	%f542, %f540, %f541;
	ld.global.f32 	%f543, [%rd81+52];
	add.f32 	%f544, %f542, %f543;
	ld.global.f32 	%f545, [%rd81+56];
	add.f32 	%f546, %f544, %f545;
	ld.global.f32 	%f547, [%rd81+60];
	add.f32 	%f604, %f546, %f547;
	add.s32 	%r124, %r124, 16;
	setp.ne.s32 	%p63, %r124, %r5;
	mov.u32 	%r126, %r5;
	@%p63 bra 	$L__BB0_86;
$L__BB0_87:
	@%p28 bra 	$L__BB0_97;
	add.s32 	%r112, %r3, -1;
	setp.lt.u32 	%p65, %r112, 7;
	@%p65 bra 	$L__BB0_90;
	mul.wide.u32 	%rd82, %r126, 4;
	add.s64 	%rd83, %rd18, %rd82;
	ld.global.f32 	%f549, [%rd83];
	add.f32 	%f550, %f604, %f549;
	ld.global.f32 	%f551, [%rd83+4];
	add.f32 	%f552, %f550, %f551;
	ld.global.f32 	%f553, [%rd83+8];
	add.f32 	%f554, %f552, %f553;
	ld.global.f32 	%f555, [%rd83+12];
	add.f32 	%f556, %f554, %f555;
	ld.global.f32 	%f557, [%rd83+16];
	add.f32 	%f558, %f556, %f557;
	ld.global.f32 	%f559, [%rd83+20];
	add.f32 	%f560, %f558, %f559;
	ld.global.f32 	%f561, [%rd83+24];
	add.f32 	%f562, %f560, %f561;
	ld.global.f32 	%f563, [%rd83+28];
	add.f32 	%f604, %f562, %f563;
	add.s32 	%r126, %r126, 8;
$L__BB0_90:
	setp.eq.s32 	%p66, %r4, 0;
	@%p66 bra 	$L__BB0_97;
	add.s32 	%r113, %r4, -1;
	setp.lt.u32 	%p67, %r113, 3;
	@%p67 bra 	$L__BB0_93;
	mul.wide.u32 	%rd84, %r126, 4;
	add.s64 	%rd85, %rd18, %rd84;
	ld.global.f32 	%f565, [%rd85];
	add.f32 	%f566, %f604, %f565;
	ld.global.f32 	%f567, [%rd85+4];
	add.f32 	%f568, %f566, %f567;
	ld.global.f32 	%f569, [%rd85+8];
	add.f32 	%f570, %f568, %f569;
	ld.global.f32 	%f571, [%rd85+12];
	add.f32 	%f604, %f570, %f571;
	add.s32 	%r126, %r126, 4;
$L__BB0_93:
	setp.eq.s32 	%p68, %r6, 0;
	@%p68 bra 	$L__BB0_97;
	setp.eq.s32 	%p69, %r6, 1;
	mul.wide.u32 	%rd86, %r126, 4;
	add.s64 	%rd12, %rd18, %rd86;
	ld.global.f32 	%f572, [%rd12];
	add.f32 	%f604, %f604, %f572;
	@%p69 bra 	$L__BB0_97;
	setp.eq.s32 	%p70, %r6, 2;
	ld.global.f32 	%f573, [%rd12+4];
	add.f32 	%f604, %f604, %f573;
	@%p70 bra 	$L__BB0_97;
	ld.global.f32 	%f574, [%rd12+8];
	add.f32 	%f604, %f604, %f574;
$L__BB0_97:
	cvt.rn.f32.s32 	%f575, %r68;
	div.rn.f32 	%f576, %f604, %f575;
	mul.f32 	%f577, %f576, %f575;
	mul.f32 	%f578, %f576, %f577;
	sub.f32 	%f579, %f611, %f578;
	div.rn.f32 	%f580, %f579, %f2;
	sqrt.rn.f32 	%f581, %f580;
	div.rn.f32 	%f582, %f639, %f575;
	mul.f32 	%f583, %f582, %f575;
	div.rn.f32 	%f584, %f632, %f575;
	mul.f32 	%f585, %f583, %f584;
	sub.f32 	%f586, %f646, %f585;
	sqrt.rn.f32 	%f587, %f53;
	mul.f32 	%f588, %f587, %f2;
	mul.f32 	%f589, %f588, %f581;
	div.rn.f32 	%f590, %f586, %f589;
	mad.lo.s32 	%r114, %r116, %r67, %r117;
	mul.wide.u32 	%rd87, %r114, 4;
	add.s64 	%rd88, %rd2, %rd87;
	st.global.f32 	[%rd88], %f590;
	mad.lo.s32 	%r115, %r117, %r67, %r116;
	mul.wide.u32 	%rd89, %r115, 4;
	add.s64 	%rd90, %rd2, %rd89;
	st.global.f32 	[%rd90], %f590;
	add.s32 	%r117, %r117, 1;
	setp.eq.s32 	%p71, %r117, %r67;
	@%p71 bra 	$L__BB0_98;
	bra.uni 	$L__BB0_6;
$L__BB0_98:
	setp.eq.s32 	%p72, %r8, %r67;
	mov.u32 	%r116, %r8;
	@%p72 bra 	$L__BB0_104;
	bra.uni 	$L__BB0_4;
$L__BB0_99:
	mov.f32 	%f105, 0f00000000;
	div.rn.f32 	%f106, %f105, %f1;
	mul.f32 	%f107, %f106, %f1;
	mul.f32 	%f108, %f106, %f107;
	sub.f32 	%f102, %f105, %f108;
	div.rn.f32 	%f103, %f102, %f2;
	mov.b32 	%r146, 0;
	sqrt.rn.f32 	%f109, %f103;
$L__BB0_100:
	mul.lo.s32 	%r63, %r146, %r67;
	add.s32 	%r75, %r63, %r146;
	mul.wide.u32 	%rd24, %r75, 4;
	add.s64 	%rd25, %rd2, %rd24;
	mov.b32 	%r76, 1065353216;
	st.global.u32 	[%rd25], %r76;
	add.s32 	%r64, %r146, 1;
	setp.ge.s32 	%p4, %r64, %r67;
	@%p4 bra 	$L__BB0_103;
	mul.f32 	%f110, %f109, %f2;
	mul.f32 	%f111, %f110, %f109;
	div.rn.f32 	%f104, %f102, %f111;
	mov.u32 	%r147, %r64;
$L__BB0_102:
	add.s32 	%r77, %r147, %r63;
	mul.wide.u32 	%rd26, %r77, 4;
	add.s64 	%rd27, %rd2, %rd26;
	st.global.f32 	[%rd27], %f104;
	mad.lo.s32 	%r78, %r147, %r67, %r146;
	mul.wide.u32 	%rd28, %r78, 4;
	add.s64 	%rd29, %rd2, %rd28;
	st.global.f32 	[%rd29], %f104;
	add.s32 	%r147, %r147, 1;
	setp.ne.s32 	%p5, %r147, %r67;
	@%p5 bra 	$L__BB0_102;
$L__BB0_103:
	setp.ne.s32 	%p6, %r64, %r67;
	mov.u32 	%r146, %r64;
	@%p6 bra 	$L__BB0_100;
$L__BB0_104:
	ret;

}


// ===== COMPILED SASS (sm_100) =====

	.target	sm_100

	.elftype	@"ET_EXEC"


//--------------------- .note.nv.tkinfo           --------------------------
	.section	.note.nv.tkinfo,"",@"SHT_NOTE"
	.sectionflags	@"SHF_NOTE_NV_TKINFO"
	.tkinfo
        /*0018*/ 	.word	0x00000002
        /*0030*/ 	.string	""
        /*0030*/ 	.string	"ptxas"
        /*0030*/ 	.string	"Cuda compilation tools, release 13.0, V13.0.88"
        /*0030*/ 	.string	"Build cuda_13.0.r13.0/compiler.36424714_0"
        /*0030*/ 	.string	"-arch sm_100 -m 64 "



//--------------------- .note.nv.cuinfo           --------------------------
	.section	.note.nv.cuinfo,"",@"SHT_NOTE"
	.sectionflags	@"SHF_NOTE_NV_CUINFO"
        /*0018*/ 	.short	0x0002
        /*001a*/ 	.short	0x0064
        /*001c*/ 	.short	0x0082
	.zero		2


//--------------------- .nv.info                  --------------------------
	.section	.nv.info,"",@"SHT_CUDA_INFO"
	.align	4


	//----- nvinfo : EIATTR_REGCOUNT
	.align		4
        /*0000*/ 	.byte	0x04, 0x2f
        /*0002*/ 	.short	(.L_1 - .L_0)
	.align		4
.L_0:
        /*0004*/ 	.word	index@(_Z37calculateCorrelationCoefficientMatrixPfPKfii)
        /*0008*/ 	.word	0x00000020


	//----- nvinfo : EIATTR_FRAME_SIZE
	.align		4
.L_1:
        /*000c*/ 	.byte	0x04, 0x11
        /*000e*/ 	.short	(.L_3 - .L_2)
	.align		4
.L_2:
        /*0010*/ 	.word	index@($__internal_1_$__cuda_sm3x_div_rn_noftz_f32_slowpath)
        /*0014*/ 	.word	0x00000000


	//----- nvinfo : EIATTR_FRAME_SIZE
	.align		4
.L_3:
        /*0018*/ 	.byte	0x04, 0x11
        /*001a*/ 	.short	(.L_5 - .L_4)
	.align		4
.L_4:
        /*001c*/ 	.word	index@($__internal_0_$__cuda_sm20_sqrt_rn_f32_slowpath)
        /*0020*/ 	.word	0x00000000


	//----- nvinfo : EIATTR_FRAME_SIZE
	.align		4
.L_5:
        /*0024*/ 	.byte	0x04, 0x11
        /*0026*/ 	.short	(.L_7 - .L_6)
	.align		4
.L_6:
        /*0028*/ 	.word	index@(_Z37calculateCorrelationCoefficientMatrixPfPKfii)
        /*002c*/ 	.word	0x00000000


	//----- nvinfo : EIATTR_MIN_STACK_SIZE
	.align		4
.L_7:
        /*0030*/ 	.byte	0x04, 0x12
        /*0032*/ 	.short	(.L_9 - .L_8)
	.align		4
.L_8:
        /*0034*/ 	.word	index@(_Z37calculateCorrelationCoefficientMatrixPfPKfii)
        /*0038*/ 	.word	0x00000000
.L_9:


//--------------------- .nv.compat                --------------------------
	.section	.nv.compat,"",@"SHT_CUDA_COMPAT_INFO"
	.align	4
        /*0000*/ 	.byte	0x02, 0x09, 0x00, 0x00, 0x02, 0x02, 0x01, 0x00, 0x02, 0x05, 0x05, 0x00, 0x03, 0x07, 0x01, 0x01
        /*0010*/ 	.byte	0x02, 0x03, 0x00, 0x00, 0x02, 0x06, 0x01, 0x00, 0x04, 0x0b, 0x08, 0x00, 0x01, 0x00, 0x00, 0x00
        /*0020*/ 	.byte	0x00, 0x00, 0x00, 0x00


//--------------------- .nv.info._Z37calculateCorrelationCoefficientMatrixPfPKfii --------------------------
	.section	.nv.info._Z37calculateCorrelationCoefficientMatrixPfPKfii,"",@"SHT_CUDA_INFO"
	.sectionflags	@""
	.align	4


	//----- nvinfo : EIATTR_CUDA_API_VERSION
	.align		4
        /*0000*/ 	.byte	0x04, 0x37
        /*0002*/ 	.short	(.L_11 - .L_10)
.L_10:
        /*0004*/ 	.word	0x00000082


	//----- nvinfo : EIATTR_KPARAM_INFO
	.align		4
.L_11:
        /*0008*/ 	.byte	0x04, 0x17
        /*000a*/ 	.short	(.L_13 - .L_12)
.L_12:
        /*000c*/ 	.word	0x00000000
        /*0010*/ 	.short	0x0003
        /*0012*/ 	.short	0x0014
        /*0014*/ 	.byte	0x00, 0xf0, 0x11, 0x00


	//----- nvinfo : EIATTR_KPARAM_INFO
	.align		4
.L_13:
        /*0018*/ 	.byte	0x04, 0x17
        /*001a*/ 	.short	(.L_15 - .L_14)
.L_14:
        /*001c*/ 	.word	0x00000000
        /*0020*/ 	.short	0x0002
        /*0022*/ 	.short	0x0010
        /*0024*/ 	.byte	0x00, 0xf0, 0x11, 0x00


	//----- nvinfo : EIATTR_KPARAM_INFO
	.align		4
.L_15:
        /*0028*/ 	.byte	0x04, 0x17
        /*002a*/ 	.short	(.L_17 - .L_16)
.L_16:
        /*002c*/ 	.word	0x00000000
        /*0030*/ 	.short	0x0001
        /*0032*/ 	.short	0x0008
        /*0034*/ 	.byte	0x00, 0xf5, 0x21, 0x00


	//----- nvinfo : EIATTR_KPARAM_INFO
	.align		4
.L_17:
        /*0038*/ 	.byte	0x04, 0x17
        /*003a*/ 	.short	(.L_19 - .L_18)
.L_18:
        /*003c*/ 	.word	0x00000000
        /*0040*/ 	.short	0x0000
        /*0042*/ 	.short	0x0000
        /*0044*/ 	.byte	0x00, 0xf5, 0x21, 0x00


	//----- nvinfo : EIATTR_SPARSE_MMA_MASK
	.align		4
.L_19:
        /*0048*/ 	.byte	0x03, 0x50
        /*004a*/ 	.short	0x0000


	//----- nvinfo : EIATTR_MAXREG_COUNT
	.align		4
        /*004c*/ 	.byte	0x03, 0x1b
        /*004e*/ 	.short	0x00ff


	//----- nvinfo : EIATTR_MERCURY_ISA_VERSION
	.align		4
        /*0050*/ 	.byte	0x03, 0x5f
        /*0052*/ 	.short	0x0101


	//----- nvinfo : EIATTR_VRC_CTA_INIT_COUNT
	.align		4
        /*0054*/ 	.byte	0x02, 0x4a
	.zero		1
	.zero		1


	//----- nvinfo : EIATTR_EXIT_INSTR_OFFSETS
	.align		4
        /*0058*/ 	.byte	0x04, 0x1c
        /*005a*/ 	.short	(.L_21 - .L_20)


	//   ....[0]....
.L_20:
        /*005c*/ 	.word	0x00000060


	//   ....[1]....
        /*0060*/ 	.word	0x00000090


	//   ....[2]....
        /*0064*/ 	.word	0x00003710


	//   ....[3]....
        /*0068*/ 	.word	0x000040f0


	//----- nvinfo : EIATTR_CRS_STACK_SIZE
	.align		4
.L_21:
        /*006c*/ 	.byte	0x04, 0x1e
        /*006e*/ 	.short	(.L_23 - .L_22)
.L_22:
        /*0070*/ 	.word	0x00000000


	//----- nvinfo : EIATTR_CBANK_PARAM_SIZE
	.align		4
.L_23:
        /*0074*/ 	.byte	0x03, 0x19
        /*0076*/ 	.short	0x0018


	//----- nvinfo : EIATTR_PARAM_CBANK
	.align		4
        /*0078*/ 	.byte	0x04, 0x0a
        /*007a*/ 	.short	(.L_25 - .L_24)
	.align		4
.L_24:
        /*007c*/ 	.word	index@(.nv.constant0._Z37calculateCorrelationCoefficientMatrixPfPKfii)
        /*0080*/ 	.short	0x0380
        /*0082*/ 	.short	0x0018


	//----- nvinfo : EIATTR_SW_WAR
	.align		4
.L_25:
        /*0084*/ 	.byte	0x04, 0x36
        /*0086*/ 	.short	(.L_27 - .L_26)
.L_26:
        /*0088*/ 	.word	0x00000008
.L_27:


//--------------------- .nv.callgraph             --------------------------
	.section	.nv.callgraph,"",@"SHT_CUDA_CALLGRAPH"
	.align	4
	.sectionentsize	8
	.align		4
        /*0000*/ 	.word	0x00000000
	.align		4
        /*0004*/ 	.word	0xffffffff
	.align		4
        /*0008*/ 	.word	0x00000000
	.align		4
        /*000c*/ 	.word	0xfffffffe
	.align		4
        /*0010*/ 	.word	0x00000000
	.align		4
        /*0014*/ 	.word	0xfffffffd
	.align		4
        /*0018*/ 	.word	0x00000000
	.align		4
        /*001c*/ 	.word	0xfffffffc


//--------------------- .text._Z37calculateCorrelationCoefficientMatrixPfPKfii --------------------------
	.section	.text._Z37calculateCorrelationCoefficientMatrixPfPKfii,"ax",@progbits
	.align	128
        .global         _Z37calculateCorrelationCoefficientMatrixPfPKfii
        .type           _Z37calculateCorrelationCoefficientMatrixPfPKfii,@function
        .size           _Z37calculateCorrelationCoefficientMatrixPfPKfii,(.L_x_86 - _Z37calculateCorrelationCoefficientMatrixPfPKfii)
        .other          _Z37calculateCorrelationCoefficientMatrixPfPKfii,@"STO_CUDA_ENTRY STV_DEFAULT"
_Z37calculateCorrelationCoefficientMatrixPfPKfii:
.text._Z37calculateCorrelationCoefficientMatrixPfPKfii:
[----:B------:R-:W-:Y:S01]  /*0000*/  LDC R1, c[0x0][0x37c] ;  /* 0x0000df00ff017b82 */ /* 0x000fe20000000800 */
[----:B------:R-:W0:Y:S07]  /*0010*/  S2R R3, SR_TID.X ;  /* 0x0000000000037919 */ /* 0x000e2e0000002100 */
[----:B------:R-:W0:Y:S08]  /*0020*/  S2UR UR4, SR_CTAID.X ;  /* 0x00000000000479c3 */ /* 0x000e300000002500 */
[----:B------:R-:W0:Y:S02]  /*0030*/  LDC R0, c[0x0][0x360] ;  /* 0x0000d800ff007b82 */ /* 0x000e240000000800 */
[----:B0-----:R-:W-:-:S05]  /*0040*/  IMAD R0, R0, UR4, R3 ;  /* 0x0000000400007c24 */ /* 0x001fca000f8e0203 */
[----:B------:R-:W-:-:S13]  /*0050*/  ISETP.GT.AND P0, PT, R0, 0x1869f, PT ;  /* 0x0001869f0000780c */ /* 0x000fda0003f04270 */
[----:B------:R-:W-:Y:S05]  /*0060*/  @P0 EXIT ;  /* 0x000000000000094d */ /* 0x000fea0003800000 */
[----:B------:R-:W0:Y:S02]  /*0070*/  LDC R3, c[0x0][0x390] ;  /* 0x0000e400ff037b82 */ /* 0x000e240000000800 */
[----:B0-----:R-:W-:-:S13]  /*0080*/  ISETP.GE.AND P0, PT, R3, 0x1, PT ;  /* 0x000000010300780c */ /* 0x001fda0003f06270 */
[----:B------:R-:W-:Y:S05]  /*0090*/  @!P0 EXIT ;  /* 0x000000000000894d */ /* 0x000fea0003800000 */
[----:B------:R-:W0:Y:S01]  /*00a0*/  LDC R5, c[0x0][0x394] ;  /* 0x0000e500ff057b82 */ /* 0x000e220000000800 */
[-C--:B------:R-:W-:Y:S01]  /*00b0*/  IMAD R0, R0, R3.reuse, RZ ;  /* 0x0000000300007224 */ /* 0x080fe200078e02ff */
[----:B------:R-:W1:Y:S03]  /*00c0*/  LDCU.64 UR10, c[0x0][0x358] ;  /* 0x00006b00ff0a77ac */ /* 0x000e660008000a00 */
[----:B------:R-:W-:-:S03]  /*00d0*/  IMAD R3, R0, R3, RZ ;  /* 0x0000000300037224 */ /* 0x000fc600078e02ff */
[----:B------:R-:W2:Y:S01]  /*00e0*/  LDC.64 R14, c[0x0][0x380] ;  /* 0x0000e000ff0e7b82 */ /* 0x000ea20000000a00 */
[C---:B0-----:R-:W-:Y:S02]  /*00f0*/  ISETP.GE.AND P0, PT, R5.reuse, 0x1, PT ;  /* 0x000000010500780c */ /* 0x041fe40003f06270 */
[----:B------:R-:W-:-:S04]  /*0100*/  IADD3 R2, PT, PT, R5, -0x1, RZ ;  /* 0xffffffff05027810 */ /* 0x000fc80007ffe0ff */
[----:B------:R-:W-:Y:S01]  /*0110*/  I2FP.F32.S32 R2, R2 ;  /* 0x0000000200027245 */ /* 0x000fe20000201400 */
[----:B--2---:R-:W-:-:S03]  /*0120*/  IMAD.WIDE R14, R3, 0x4, R14 ;  /* 0x00000004030e7825 */ /* 0x004fc600078e020e */
[----:B------:R-:W-:Y:S02]  /*0130*/  R2UR UR12, R2 ;  /* 0x00000000020c72ca */ /* 0x000fe400000e0000 */
[----:B------:R-:W-:Y:S01]  /*0140*/  I2FP.F32.S32 R2, R5 ;  /* 0x0000000500027245 */ /* 0x000fe20000201400 */
[----:B-1----:R-:W-:-:S12]  /*0150*/  @!P0 BRA `(.L_x_0) ;  /* 0x0000003400788947 */ /* 0x002fd80003800000 */
[----:B------:R-:W0:Y:S01]  /*0160*/  LDC.64 R12, c[0x0][0x388] ;  /* 0x0000e200ff0c7b82 */ /* 0x000e220000000a00 */
[----:B------:R-:W-:Y:S01]  /*0170*/  IMAD R3, R0, R5, RZ ;  /* 0x0000000500037224 */ /* 0x000fe200078e02ff */
[C---:B------:R-:W-:Y:S01]  /*0180*/  LOP3.LUT R21, R5.reuse, 0xf, RZ, 0xc0, !PT ;  /* 0x0000000f05157812 */ /* 0x040fe200078ec0ff */
[----:B------:R-:W-:Y:S01]  /*0190*/  UMOV UR4, URZ ;  /* 0x000000ff00047c82 */ /* 0x000fe20008000000 */
[C---:B------:R-:W-:Y:S02]  /*01a0*/  LOP3.LUT R20, R5.reuse, 0x7, RZ, 0xc0, !PT ;  /* 0x0000000705147812 */ /* 0x040fe400078ec0ff */
[C---:B------:R-:W-:Y:S02]  /*01b0*/  LOP3.LUT R9, R5.reuse, 0x7ffffff0, RZ, 0xc0, !PT ;  /* 0x7ffffff005097812 */ /* 0x040fe400078ec0ff */
[----:B------:R-:W-:Y:S01]  /*01c0*/  LOP3.LUT R8, R5, 0x3, RZ, 0xc0, !PT ;  /* 0x0000000305087812 */ /* 0x000fe200078ec0ff */
[----:B0-----:R-:W-:-:S03]  /*01d0*/  IMAD.WIDE R12, R3, 0x4, R12 ;  /* 0x00000004030c7825 */ /* 0x001fc600078e020c */
[----:B------:R-:W-:-:S04]  /*01e0*/  IADD3 R10, P0, PT, R12, 0x20, RZ ;  /* 0x000000200c0a7810 */ /* 0x000fc80007f1e0ff */
[----:B------:R-:W-:-:S09]  /*01f0*/  IADD3.X R11, PT, PT, RZ, R13, RZ, P0, !PT ;  /* 0x0000000dff0b7210 */ /* 0x000fd200007fe4ff */
.L_x_58:
[----:B0-----:R-:W0:Y:S01]  /*0200*/  LDCU UR13, c[0x0][0x390] ;  /* 0x00007200ff0d77ac */ /* 0x001e220008000800 */
[----:B-1----:R-:W-:Y:S01]  /*0210*/  HFMA2 R5, -RZ, RZ, 1.875, 0 ;  /* 0x3f800000ff057431 */ /* 0x002fe200000001ff */
[----:B0-----:R-:W-:-:S06]  /*0220*/  UIMAD UR6, UR4, UR13, UR4 ;  /* 0x0000000d040672a4 */ /* 0x001fcc000f8e0204 */
[----:B------:R-:W-:Y:S01]  /*0230*/  MOV R3, UR6 ;  /* 0x0000000600037c02 */ /* 0x000fe20008000f00 */
[----:B------:R-:W-:-:S04]  /*0240*/  UIADD3 UR6, UPT, UPT, UR4, 0x1, URZ ;  /* 0x0000000104067890 */ /* 0x000fc8000fffe0ff */
[----:B------:R-:W-:Y:S01]  /*0250*/  IMAD.WIDE.U32 R2, R3, 0x4, R14 ;  /* 0x0000000403027825 */ /* 0x000fe200078e000e */
[----:B------:R-:W-:-:S04]  /*0260*/  UISETP.GE.AND UP0, UPT, UR6, UR13, UPT ;  /* 0x0000000d0600728c */ /* 0x000fc8000bf06270 */
[----:B------:R0:W-:Y:S05]  /*0270*/  STG.E desc[UR10][R2.64], R5 ;  /* 0x0000000502007986 */ /* 0x0001ea000c10190a */
[----:B------:R-:W-:Y:S05]  /*0280*/  BRA.U UP0, `(.L_x_1) ;  /* 0x0000003500187547 */ /* 0x000fea000b800000 */
[----:B------:R-:W1:Y:S01]  /*0290*/  LDCU UR7, c[0x0][0x394] ;  /* 0x00007280ff0777ac */ /* 0x000e620008000800 */
[----:B------:R-:W-:Y:S01]  /*02a0*/  UMOV UR5, UR6 ;  /* 0x0000000600057c82 */ /* 0x000fe20008000000 */
[----:B-1----:R-:W-:-:S06]  /*02b0*/  UIMAD UR7, UR4, UR7, URZ ;  /* 0x00000007040772a4 */ /* 0x002fcc000f8e02ff */
[----:B------:R-:W-:-:S05]  /*02c0*/  MOV R17, UR7 ;  /* 0x0000000700117c02 */ /* 0x000fca0008000f00 */
[----:B------:R-:W-:-:S07]  /*02d0*/  IMAD.WIDE.U32 R16, R17, 0x4, R12 ;  /* 0x0000000411107825 */ /* 0x000fce00078e000c */
.L_x_57:
[----:B-1----:R-:W1:Y:S01]  /*02e0*/  LDC R4, c[0x0][0x394] ;  /* 0x0000e500ff047b82 */ /* 0x002e620000000800 */
[----:B------:R-:W-:Y:S01]  /*02f0*/  HFMA2 R25, -RZ, RZ, 0, 0 ;  /* 0x00000000ff197431 */ /* 0x000fe200000001ff */
[----:B------:R-:W-:Y:S02]  /*0300*/  MOV R7, RZ ;  /* 0x000000ff00077202 */ /* 0x000fe40000000f00 */
[C---:B-1----:R-:W-:Y:S01]  /*0310*/  ISETP.GE.U32.AND P2, PT, R4.reuse, 0x10, PT ;  /* 0x000000100400780c */ /* 0x042fe20003f46070 */
[----:B0-----:R-:W-:-:S12]  /*0320*/  IMAD R5, R4, UR5, RZ ;  /* 0x0000000504057c24 */ /* 0x001fd8000f8e02ff */
[----:B------:R-:W-:Y:S05]  /*0330*/  @!P2 BRA `(.L_x_2) ;  /* 0x000000040000a947 */ /* 0x000fea0003800000 */
[--C-:B------:R-:W-:Y:S01]  /*0340*/  IMAD.WIDE.U32 R6, R5, 0x4, R10.reuse ;  /* 0x0000000405067825 */ /* 0x100fe200078e000a */
[----:B------:R-:W-:Y:S02]  /*0350*/  MOV R3, UR7 ;  /* 0x0000000700037c02 */ /* 0x000fe40008000f00 */
[----:B------:R-:W-:Y:S02]  /*0360*/  LOP3.LUT R9, R4, 0x7ffffff0, RZ, 0xc0, !PT ;  /* 0x7ffffff004097812 */ /* 0x000fe400078ec0ff */
[----:B------:R-:W-:Y:S01]  /*0370*/  MOV R19, R7 ;  /* 0x0000000700137202 */ /* 0x000fe20000000f00 */
[----:B------:R-:W-:Y:S01]  /*0380*/  IMAD.WIDE.U32 R2, R3, 0x4, R10 ;  /* 0x0000000403027825 */ /* 0x000fe200078e000a */
[----:B------:R-:W-:Y:S02]  /*0390*/  MOV R7, RZ ;  /* 0x000000ff00077202 */ /* 0x000fe40000000f00 */
[----:B------:R-:W-:-:S07]  /*03a0*/  IADD3 R0, PT, PT, -R9, RZ, RZ ;  /* 0x000000ff09007210 */ /* 0x000fce0007ffe1ff */
.L_x_3:
[----:B------:R-:W-:Y:S01]  /*03b0*/  MOV R18, R6 ;  /* 0x0000000600127202 */ /* 0x000fe20000000f00 */
[----:B------:R-:W2:Y:S04]  /*03c0*/  LDG.E R22, desc[UR10][R2.64+-0x20] ;  /* 0xffffe00a02167981 */ /* 0x000ea8000c1e1900 */
[----:B------:R-:W2:Y:S04]  /*03d0*/  LDG.E R24, desc[UR10][R18.64+-0x20] ;  /* 0xffffe00a12187981 */ /* 0x000ea8000c1e1900 */
[----:B------:R-:W3:Y:S04]  /*03e0*/  LDG.E R25, desc[UR10][R2.64+-0x1c] ;  /* 0xffffe40a02197981 */ /* 0x000ee8000c1e1900 */
[----:B------:R-:W3:Y:S04]  /*03f0*/  LDG.E R26, desc[UR10][R18.64+-0x1c] ;  /* 0xffffe40a121a7981 */ /* 0x000ee8000c1e1900 */
[----:B------:R-:W4:Y:S04]  /*0400*/  LDG.E R6, desc[UR10][R2.64+-0x18] ;  /* 0xffffe80a02067981 */ /* 0x000f28000c1e1900 */
[----:B------:R-:W4:Y:S01]  /*0410*/  LDG.E R23, desc[UR10][R18.64+-0x18] ;  /* 0xffffe80a12177981 */ /* 0x000f22000c1e1900 */
[----:B--2---:R-:W-:-:S03]  /*0420*/  FFMA R24, R22, R24, R7 ;  /* 0x0000001816187223 */ /* 0x004fc60000000007 */
[----:B------:R-:W2:Y:S04]  /*0430*/  LDG.E R7, desc[UR10][R2.64+-0x14] ;  /* 0xffffec0a02077981 */ /* 0x000ea8000c1e1900 */
[----:B------:R-:W2:Y:S01]  /*0440*/  LDG.E R22, desc[UR10][R18.64+-0x14] ;  /* 0xffffec0a12167981 */ /* 0x000ea2000c1e1900 */
[----:B---3--:R-:W-:-:S03]  /*0450*/  FFMA R25, R25, R26, R24 ;  /* 0x0000001a19197223 */ /* 0x008fc60000000018 */
[----:B------:R-:W3:Y:S01]  /*0460*/  LDG.E R26, desc[UR10][R18.64+-0x10] ;  /* 0xfffff00a121a7981 */ /* 0x000ee2000c1e1900 */
[----:B----4-:R-:W-:-:S03]  /*0470*/  FFMA R24, R6, R23, R25 ;  /* 0x0000001706187223 */ /* 0x010fc60000000019 */
        /* <DEDUP_REMOVED lines=31> */
[----:B------:R0:W2:Y:S04]  /*0670*/  LDG.E R7, desc[UR10][R2.64+0x1c] ;  /* 0x00001c0a02077981 */ /* 0x0000a8000c1e1900 */
[----:B------:R1:W2:Y:S01]  /*0680*/  LDG.E R22, desc[UR10][R18.64+0x1c] ;  /* 0x00001c0a12167981 */ /* 0x0002a2000c1e1900 */
[----:B------:R-:W-:-:S04]  /*0690*/  IADD3 R0, PT, PT, R0, 0x10, RZ ;  /* 0x0000001000007810 */ /* 0x000fc80007ffe0ff */
[----:B------:R-:W-:Y:S02]  /*06a0*/  ISETP.NE.AND P0, PT, R0, RZ, PT ;  /* 0x000000ff0000720c */ /* 0x000fe40003f05270 */
[----:B0-----:R-:W-:Y:S01]  /*06b0*/  IADD3 R2, P1, PT, R2, 0x40, RZ ;  /* 0x0000004002027810 */ /* 0x001fe20007f3e0ff */
[----:B---3--:R-:W-:-:S03]  /*06c0*/  FFMA R25, R25, R26, R24 ;  /* 0x0000001a19197223 */ /* 0x008fc60000000018 */
[----:B------:R-:W-:Y:S01]  /*06d0*/  IADD3.X R3, PT, PT, RZ, R3, RZ, P1, !PT ;  /* 0x00000003ff037210 */ /* 0x000fe20000ffe4ff */
[----:B----4-:R-:W-:Y:S01]  /*06e0*/  FFMA R24, R6, R23, R25 ;  /* 0x0000001706187223 */ /* 0x010fe20000000019 */
[----:B------:R-:W-:-:S04]  /*06f0*/  IADD3 R6, P3, PT, R18, 0x40, RZ ;  /* 0x0000004012067810 */ /* 0x000fc80007f7e0ff */
[----:B-1----:R-:W-:Y:S01]  /*0700*/  IADD3.X R19, PT, PT, RZ, R19, RZ, P3, !PT ;  /* 0x00000013ff137210 */ /* 0x002fe20001ffe4ff */
[----:B--2---:R-:W-:Y:S01]  /*0710*/  FFMA R7, R7, R22, R24 ;  /* 0x0000001607077223 */ /* 0x004fe20000000018 */
[----:B------:R-:W-:Y:S07]  /*0720*/  @P0 BRA `(.L_x_3) ;  /* 0xfffffffc00200947 */ /* 0x000fee000383ffff */
[----:B------:R-:W-:-:S07]  /*0730*/  MOV R25, R9 ;  /* 0x0000000900197202 */ /* 0x000fce0000000f00 */
.L_x_2:
[----:B------:R-:W-:Y:S01]  /*0740*/  ISETP.NE.AND P3, PT, R21, RZ, PT ;  /* 0x000000ff1500720c */ /* 0x000fe20003f65270 */
[----:B------:R-:W-:-:S12]  /*0750*/  IMAD.WIDE.U32 R18, R5, 0x4, R12 ;  /* 0x0000000405127825 */ /* 0x000fd800078e000c */
[----:B------:R-:W-:Y:S05]  /*0760*/  @!P3 BRA `(.L_x_4) ;  /* 0x000000040008b947 */ /* 0x000fea0003800000 */
[----:B------:R-:W-:Y:S02]  /*0770*/  IADD3 R0, PT, PT, R21, -0x1, RZ ;  /* 0xffffffff15007810 */ /* 0x000fe40007ffe0ff */
[----:B------:R-:W-:Y:S02]  /*0780*/  ISETP.NE.AND P1, PT, R20, RZ, PT ;  /* 0x000000ff1400720c */ /* 0x000fe40003f25270 */
[----:B------:R-:W-:-:S13]  /*0790*/  ISETP.GE.U32.AND P0, PT, R0, 0x7, PT ;  /* 0x000000070000780c */ /* 0x000fda0003f06070 */
[----:B------:R-:W-:Y:S05]  /*07a0*/  @!P0 BRA `(.L_x_5) ;  /* 0x00000000006c8947 */ /* 0x000fea0003800000 */
[----:B------:R-:W-:-:S04]  /*07b0*/  IMAD.WIDE.U32 R22, R25, 0x4, R16 ;  /* 0x0000000419167825 */ /* 0x000fc800078e0010 */
[----:B------:R-:W-:Y:S01]  /*07c0*/  IMAD.WIDE.U32 R2, R25, 0x4, R18 ;  /* 0x0000000419027825 */ /* 0x000fe200078e0012 */
[----:B------:R-:W2:Y:S04]  /*07d0*/  LDG.E R0, desc[UR10][R22.64] ;  /* 0x0000000a16007981 */ /* 0x000ea8000c1e1900 */
[----:B------:R-:W2:Y:S04]  /*07e0*/  LDG.E R5, desc[UR10][R2.64] ;  /* 0x0000000a02057981 */ /* 0x000ea8000c1e1900 */
[----:B------:R-:W3:Y:S04]  /*07f0*/  LDG.E R27, desc[UR10][R22.64+0x4] ;  /* 0x0000040a161b7981 */ /* 0x000ee8000c1e1900 */
[----:B------:R-:W3:Y:S04]  /*0800*/  LDG.E R6, desc[UR10][R2.64+0x4] ;  /* 0x0000040a02067981 */ /* 0x000ee8000c1e1900 */
[----:B------:R-:W4:Y:S04]  /*0810*/  LDG.E R24, desc[UR10][R2.64+0xc] ;  /* 0x00000c0a02187981 */ /* 0x000f28000c1e1900 */
[----:B------:R-:W5:Y:S04]  /*0820*/  LDG.E R26, desc[UR10][R2.64+0x14] ;  /* 0x0000140a021a7981 */ /* 0x000f68000c1e1900 */
[----:B------:R-:W5:Y:S04]  /*0830*/  LDG.E R28, desc[UR10][R2.64+0x18] ;  /* 0x0000180a021c7981 */ /* 0x000f68000c1e1900 */
[----:B------:R-:W5:Y:S01]  /*0840*/  LDG.E R29, desc[UR10][R2.64+0x1c] ;  /* 0x00001c0a021d7981 */ /* 0x000f62000c1e1900 */
[----:B--2---:R-:W-:-:S03]  /*0850*/  FFMA R0, R0, R5, R7 ;  /* 0x0000000500007223 */ /* 0x004fc60000000007 */
[----:B------:R-:W2:Y:S04]  /*0860*/  LDG.E R5, desc[UR10][R22.64+0x8] ;  /* 0x0000080a16057981 */ /* 0x000ea8000c1e1900 */
[----:B------:R-:W2:Y:S01]  /*0870*/  LDG.E R7, desc[UR10][R2.64+0x8] ;  /* 0x0000080a02077981 */ /* 0x000ea2000c1e1900 */
[----:B---3--:R-:W-:-:S03]  /*0880*/  FFMA R0, R27, R6, R0 ;  /* 0x000000061b007223 */ /* 0x008fc60000000000 */
[----:B------:R-:W4:Y:S01]  /*0890*/  LDG.E R6, desc[UR10][R22.64+0xc] ;  /* 0x00000c0a16067981 */ /* 0x000f22000c1e1900 */
[----:B--2---:R-:W-:-:S03]  /*08a0*/  FFMA R5, R5, R7, R0 ;  /* 0x0000000705057223 */ /* 0x004fc60000000000 */
[----:B------:R-:W2:Y:S01]  /*08b0*/  LDG.E R0, desc[UR10][R22.64+0x10] ;  /* 0x0000100a16007981 */ /* 0x000ea2000c1e1900 */
[----:B----4-:R-:W-:-:S03]  /*08c0*/  FFMA R27, R6, R24, R5 ;  /* 0x00000018061b7223 */ /* 0x010fc60000000005 */
[----:B------:R-:W2:Y:S04]  /*08d0*/  LDG.E R24, desc[UR10][R2.64+0x10] ;  /* 0x0000100a02187981 */ /* 0x000ea8000c1e1900 */
[----:B------:R-:W5:Y:S04]  /*08e0*/  LDG.E R6, desc[UR10][R22.64+0x14] ;  /* 0x0000140a16067981 */ /* 0x000f68000c1e1900 */
[----:B------:R-:W3:Y:S04]  /*08f0*/  LDG.E R5, desc[UR10][R22.64+0x18] ;  /* 0x0000180a16057981 */ /* 0x000ee8000c1e1900 */
[----:B------:R-:W4:Y:S01]  /*0900*/  LDG.E R7, desc[UR10][R22.64+0x1c] ;  /* 0x00001c0a16077981 */ /* 0x000f22000c1e1900 */
[----:B------:R-:W-:Y:S01]  /*0910*/  IADD3 R25, PT, PT, R25, 0x8, RZ ;  /* 0x0000000819197810 */ /* 0x000fe20007ffe0ff */
[----:B--2---:R-:W-:-:S04]  /*0920*/  FFMA R27, R0, R24, R27 ;  /* 0x00000018001b7223 */ /* 0x004fc8000000001b */
[----:B-----5:R-:W-:-:S04]  /*0930*/  FFMA R6, R6, R26, R27 ;  /* 0x0000001a06067223 */ /* 0x020fc8000000001b */
[----:B---3--:R-:W-:-:S04]  /*0940*/  FFMA R6, R5, R28, R6 ;  /* 0x0000001c05067223 */ /* 0x008fc80000000006 */
[----:B----4-:R-:W-:-:S07]  /*0950*/  FFMA R7, R7, R29, R6 ;  /* 0x0000001d07077223 */ /* 0x010fce0000000006 */
.L_x_5:
[----:B------:R-:W-:Y:S05]  /*0960*/  @!P1 BRA `(.L_x_4) ;  /* 0x0000000000889947 */ /* 0x000fea0003800000 */
[----:B------:R-:W-:Y:S02]  /*0970*/  IADD3 R0, PT, PT, R20, -0x1, RZ ;  /* 0xffffffff14007810 */ /* 0x000fe40007ffe0ff */
[----:B------:R-:W-:Y:S02]  /*0980*/  ISETP.NE.AND P1, PT, R8, RZ, PT ;  /* 0x000000ff0800720c */ /* 0x000fe40003f25270 */
[----:B------:R-:W-:-:S13]  /*0990*/  ISETP.GE.U32.AND P0, PT, R0, 0x3, PT ;  /* 0x000000030000780c */ /* 0x000fda0003f06070 */
[----:B------:R-:W-:Y:S05]  /*09a0*/  @!P0 BRA `(.L_x_6) ;  /* 0x00000000003c8947 */ /* 0x000fea0003800000 */
[----:B------:R-:W-:-:S04]  /*09b0*/  IMAD.WIDE.U32 R22, R25, 0x4, R16 ;  /* 0x0000000419167825 */ /* 0x000fc800078e0010 */
[C---:B------:R-:W-:Y:S01]  /*09c0*/  IMAD.WIDE.U32 R2, R25.reuse, 0x4, R18 ;  /* 0x0000000419027825 */ /* 0x040fe200078e0012 */
[----:B------:R-:W2:Y:S04]  /*09d0*/  LDG.E R24, desc[UR10][R22.64] ;  /* 0x0000000a16187981 */ /* 0x000ea8000c1e1900 */
[----:B------:R-:W2:Y:S04]  /*09e0*/  LDG.E R26, desc[UR10][R2.64] ;  /* 0x0000000a021a7981 */ /* 0x000ea8000c1e1900 */
[----:B------:R-:W3:Y:S04]  /*09f0*/  LDG.E R6, desc[UR10][R22.64+0x4] ;  /* 0x0000040a16067981 */ /* 0x000ee8000c1e1900 */
[----:B------:R-:W3:Y:S04]  /*0a00*/  LDG.E R27, desc[UR10][R2.64+0x4] ;  /* 0x0000040a021b7981 */ /* 0x000ee8000c1e1900 */
[----:B------:R-:W4:Y:S04]  /*0a10*/  LDG.E R0, desc[UR10][R22.64+0x8] ;  /* 0x0000080a16007981 */ /* 0x000f28000c1e1900 */
[----:B------:R-:W4:Y:S04]  /*0a20*/  LDG.E R28, desc[UR10][R2.64+0x8] ;  /* 0x0000080a021c7981 */ /* 0x000f28000c1e1900 */
[----:B------:R-:W5:Y:S04]  /*0a30*/  LDG.E R5, desc[UR10][R22.64+0xc] ;  /* 0x00000c0a16057981 */ /* 0x000f68000c1e1900 */
[----:B------:R-:W5:Y:S01]  /*0a40*/  LDG.E R29, desc[UR10][R2.64+0xc] ;  /* 0x00000c0a021d7981 */ /* 0x000f62000c1e1900 */
[----:B------:R-:W-:Y:S01]  /*0a50*/  IADD3 R25, PT, PT, R25, 0x4, RZ ;  /* 0x0000000419197810 */ /* 0x000fe20007ffe0ff */
[----:B--2---:R-:W-:-:S04]  /*0a60*/  FFMA R7, R24, R26, R7 ;  /* 0x0000001a18077223 */ /* 0x004fc80000000007 */
[----:B---3--:R-:W-:-:S04]  /*0a70*/  FFMA R7, R6, R27, R7 ;  /* 0x0000001b06077223 */ /* 0x008fc80000000007 */
[----:B----4-:R-:W-:-:S04]  /*0a80*/  FFMA R0, R0, R28, R7 ;  /* 0x0000001c00007223 */ /* 0x010fc80000000007 */
[----:B-----5:R-:W-:-:S07]  /*0a90*/  FFMA R7, R5, R29, R0 ;  /* 0x0000001d05077223 */ /* 0x020fce0000000000 */
.L_x_6:
[----:B------:R-:W-:Y:S05]  /*0aa0*/  @!P1 BRA `(.L_x_4) ;  /* 0x0000000000389947 */ /* 0x000fea0003800000 */
[----:B------:R-:W-:-:S04]  /*0ab0*/  IMAD.WIDE.U32 R2, R25, 0x4, R16 ;  /* 0x0000000419027825 */ /* 0x000fc800078e0010 */
[----:B------:R-:W-:Y:S01]  /*0ac0*/  IMAD.WIDE.U32 R22, R25, 0x4, R18 ;  /* 0x0000000419167825 */ /* 0x000fe200078e0012 */
[----:B------:R-:W2:Y:S04]  /*0ad0*/  LDG.E R0, desc[UR10][R2.64] ;  /* 0x0000000a02007981 */ /* 0x000ea8000c1e1900 */
[----:B------:R-:W2:Y:S01]  /*0ae0*/  LDG.E R5, desc[UR10][R22.64] ;  /* 0x0000000a16057981 */ /* 0x000ea2000c1e1900 */
[----:B------:R-:W-:Y:S01]  /*0af0*/  ISETP.NE.AND P0, PT, R8, 0x1, PT ;  /* 0x000000010800780c */ /* 0x000fe20003f05270 */
[----:B--2---:R-:W-:-:S12]  /*0b00*/  FFMA R7, R0, R5, R7 ;  /* 0x0000000500077223 */ /* 0x004fd80000000007 */
[----:B------:R-:W-:Y:S05]  /*0b10*/  @!P0 BRA `(.L_x_4) ;  /* 0x00000000001c8947 */ /* 0x000fea0003800000 */
[----:B------:R-:W-:Y:S01]  /*0b20*/  ISETP.NE.AND P0, PT, R8, 0x2, PT ;  /* 0x000000020800780c */ /* 0x000fe20003f05270 */
[----:B------:R-:W2:Y:S04]  /*0b30*/  LDG.E R0, desc[UR10][R2.64+0x4] ;  /* 0x0000040a02007981 */ /* 0x000ea8000c1e1900 */
[----:B------:R-:W2:Y:S08]  /*0b40*/  LDG.E R5, desc[UR10][R22.64+0x4] ;  /* 0x0000040a16057981 */ /* 0x000eb0000c1e1900 */
[----:B------:R-:W3:Y:S04]  /*0b50*/  @P0 LDG.E R6, desc[UR10][R2.64+0x8] ;  /* 0x0000080a02060981 */ /* 0x000ee8000c1e1900 */
[----:B------:R-:W3:Y:S01]  /*0b60*/  @P0 LDG.E R24, desc[UR10][R22.64+0x8] ;  /* 0x0000080a16180981 */ /* 0x000ee2000c1e1900 */
[----:B--2---:R-:W-:-:S04]  /*0b70*/  FFMA R7, R0, R5, R7 ;  /* 0x0000000500077223 */ /* 0x004fc80000000007 */
[----:B---3--:R-:W-:-:S07]  /*0b80*/  @P0 FFMA R7, R6, R24, R7 ;  /* 0x0000001806070223 */ /* 0x008fce0000000007 */
.L_x_4:
[----:B------:R-:W-:Y:S01]  /*0b90*/  HFMA2 R6, -RZ, RZ, 0, 0 ;  /* 0x00000000ff067431 */ /* 0x000fe200000001ff */
[----:B------:R-:W-:Y:S01]  /*0ba0*/  MOV R5, RZ ;  /* 0x000000ff00057202 */ /* 0x000fe20000000f00 */
[----:B------:R-:W-:Y:S06]  /*0bb0*/  @!P2 BRA `(.L_x_7) ;  /* 0x00000000009ca947 */ /* 0x000fec0003800000 */
[----:B------:R-:W-:Y:S02]  /*0bc0*/  MOV R6, RZ ;  /* 0x000000ff00067202 */ /* 0x000fe40000000f00 */
[----:B------:R-:W-:-:S07]  /*0bd0*/  MOV R0, RZ ;  /* 0x000000ff00007202 */ /* 0x000fce0000000f00 */
.L_x_8:
[----:B------:R-:W-:-:S05]  /*0be0*/  IMAD.WIDE.U32 R2, R0, 0x4, R16 ;  /* 0x0000000400027825 */ /* 0x000fca00078e0010 */
[----:B------:R-:W2:Y:S04]  /*0bf0*/  LDG.E R5, desc[UR10][R2.64] ;  /* 0x0000000a02057981 */ /* 0x000ea8000c1e1900 */
[----:B------:R-:W3:Y:S04]  /*0c00*/  LDG.E R28, desc[UR10][R2.64+0x4] ;  /* 0x0000040a021c7981 */ /* 0x000ee8000c1e1900 */
[----:B------:R-:W4:Y:S04]  /*0c10*/  LDG.E R26, desc[UR10][R2.64+0x8] ;  /* 0x0000080a021a7981 */ /* 0x000f28000c1e1900 */
[----:B------:R-:W5:Y:S04]  /*0c20*/  LDG.E R22, desc[UR10][R2.64+0xc] ;  /* 0x00000c0a02167981 */ /* 0x000f68000c1e1900 */
[----:B------:R-:W5:Y:S04]  /*0c30*/  LDG.E R23, desc[UR10][R2.64+0x10] ;  /* 0x0000100a02177981 */ /* 0x000f68000c1e1900 */
[----:B------:R-:W5:Y:S04]  /*0c40*/  LDG.E R24, desc[UR10][R2.64+0x14] ;  /* 0x0000140a02187981 */ /* 0x000f68000c1e1900 */
[----:B------:R-:W5:Y:S01]  /*0c50*/  LDG.E R25, desc[UR10][R2.64+0x18] ;  /* 0x0000180a02197981 */ /* 0x000f62000c1e1900 */
[----:B--2---:R-:W-:-:S03]  /*0c60*/  FADD R5, R5, R6 ;  /* 0x0000000605057221 */ /* 0x004fc60000000000 */
[----:B------:R-:W2:Y:S01]  /*0c70*/  LDG.E R6, desc[UR10][R2.64+0x20] ;  /* 0x0000200a02067981 */ /* 0x000ea2000c1e1900 */
[----:B---3--:R-:W-:-:S03]  /*0c80*/  FADD R27, R5, R28 ;  /* 0x0000001c051b7221 */ /* 0x008fc60000000000 */
[----:B------:R-:W3:Y:S01]  /*0c90*/  LDG.E R5, desc[UR10][R2.64+0x1c] ;  /* 0x00001c0a02057981 */ /* 0x000ee2000c1e1900 */
[----:B----4-:R-:W-:-:S04]  /*0ca0*/  FADD R27, R27, R26 ;  /* 0x0000001a1b1b7221 */ /* 0x010fc80000000000 */
[----:B-----5:R-:W-:Y:S02]  /*0cb0*/  FADD R26, R27, R22 ;  /* 0x000000161b1a7221 */ /* 0x020fe40000000000 */
[----:B------:R-:W4:Y:S02]  /*0cc0*/  LDG.E R22, desc[UR10][R2.64+0x24] ;  /* 0x0000240a02167981 */ /* 0x000f24000c1e1900 */
[----:B------:R-:W-:Y:S02]  /*0cd0*/  FADD R27, R26, R23 ;  /* 0x000000171a1b7221 */ /* 0x000fe40000000000 */
[----:B------:R-:W5:Y:S02]  /*0ce0*/  LDG.E R23, desc[UR10][R2.64+0x28] ;  /* 0x0000280a02177981 */ /* 0x000f64000c1e1900 */
[----:B------:R-:W-:Y:S02]  /*0cf0*/  FADD R26, R27, R24 ;  /* 0x000000181b1a7221 */ /* 0x000fe40000000000 */
[----:B------:R-:W5:Y:S02]  /*0d00*/  LDG.E R24, desc[UR10][R2.64+0x2c] ;  /* 0x00002c0a02187981 */ /* 0x000f64000c1e1900 */
[----:B------:R-:W-:-:S02]  /*0d10*/  FADD R26, R26, R25 ;  /* 0x000000191a1a7221 */ /* 0x000fc40000000000 */
[----:B------:R-:W5:Y:S02]  /*0d20*/  LDG.E R25, desc[UR10][R2.64+0x30] ;  /* 0x0000300a02197981 */ /* 0x000f64000c1e1900 */
[----:B---3--:R-:W-:Y:S02]  /*0d30*/  FADD R27, R26, R5 ;  /* 0x000000051a1b7221 */ /* 0x008fe40000000000 */
[----:B------:R-:W3:Y:S02]  /*0d40*/  LDG.E R5, desc[UR10][R2.64+0x34] ;  /* 0x0000340a02057981 */ /* 0x000ee4000c1e1900 */
[----:B--2---:R-:W-:Y:S02]  /*0d50*/  FADD R27, R27, R6 ;  /* 0x000000061b1b7221 */ /* 0x004fe40000000000 */
[----:B------:R-:W2:Y:S04]  /*0d60*/  LDG.E R6, desc[UR10][R2.64+0x38] ;  /* 0x0000380a02067981 */ /* 0x000ea8000c1e1900 */
[----:B------:R-:W2:Y:S01]  /*0d70*/  LDG.E R26, desc[UR10][R2.64+0x3c] ;  /* 0x00003c0a021a7981 */ /* 0x000ea2000c1e1900 */
[----:B----4-:R-:W-:Y:S01]  /*0d80*/  FADD R22, R27, R22 ;  /* 0x000000161b167221 */ /* 0x010fe20000000000 */
[----:B------:R-:W-:-:S03]  /*0d90*/  IADD3 R0, PT, PT, R0, 0x10, RZ ;  /* 0x0000001000007810 */ /* 0x000fc60007ffe0ff */
[----:B-----5:R-:W-:Y:S01]  /*0da0*/  FADD R23, R22, R23 ;  /* 0x0000001716177221 */ /* 0x020fe20000000000 */
[----:B------:R-:W-:-:S03]  /*0db0*/  ISETP.NE.AND P0, PT, R0, R9, PT ;  /* 0x000000090000720c */ /* 0x000fc60003f05270 */
[----:B------:R-:W-:-:S04]  /*0dc0*/  FADD R24, R23, R24 ;  /* 0x0000001817187221 */ /* 0x000fc80000000000 */
[----:B------:R-:W-:-:S04]  /*0dd0*/  FADD R24, R24, R25 ;  /* 0x0000001918187221 */ /* 0x000fc80000000000 */
[----:B---3--:R-:W-:-:S04]  /*0de0*/  FADD R5, R24, R5 ;  /* 0x0000000518057221 */ /* 0x008fc80000000000 */
[----:B--2---:R-:W-:-:S04]  /*0df0*/  FADD R5, R5, R6 ;  /* 0x0000000605057221 */ /* 0x004fc80000000000 */
[----:B------:R-:W-:Y:S01]  /*0e00*/  FADD R6, R5, R26 ;  /* 0x0000001a05067221 */ /* 0x000fe20000000000 */
[----:B------:R-:W-:Y:S06]  /*0e10*/  @P0 BRA `(.L_x_8) ;  /* 0xfffffffc00700947 */ /* 0x000fec000383ffff */
[----:B------:R-:W-:-:S07]  /*0e20*/  MOV R5, R9 ;  /* 0x0000000900057202 */ /* 0x000fce0000000f00 */
.L_x_7:
[----:B------:R-:W-:Y:S05]  /*0e30*/  @!P3 BRA `(.L_x_9) ;  /* 0x0000000000c0b947 */ /* 0x000fea0003800000 */
[----:B------:R-:W-:Y:S02]  /*0e40*/  IADD3 R0, PT, PT, R21, -0x1, RZ ;  /* 0xffffffff15007810 */ /* 0x000fe40007ffe0ff */
[----:B------:R-:W-:Y:S02]  /*0e50*/  ISETP.NE.AND P1, PT, R20, RZ, PT ;  /* 0x000000ff1400720c */ /* 0x000fe40003f25270 */
[----:B------:R-:W-:-:S13]  /*0e60*/  ISETP.GE.U32.AND P0, PT, R0, 0x7, PT ;  /* 0x000000070000780c */ /* 0x000fda0003f06070 */
[----:B------:R-:W-:Y:S05]  /*0e70*/  @!P0 BRA `(.L_x_10) ;  /* 0x0000000000488947 */ /* 0x000fea0003800000 */
[----:B------:R-:W-:-:S05]  /*0e80*/  IMAD.WIDE.U32 R2, R5, 0x4, R16 ;  /* 0x0000000405027825 */ /* 0x000fca00078e0010 */
[----:B------:R-:W2:Y:S04]  /*0e90*/  LDG.E R25, desc[UR10][R2.64] ;  /* 0x0000000a02197981 */ /* 0x000ea8000c1e1900 */
[----:B------:R-:W3:Y:S04]  /*0ea0*/  LDG.E R27, desc[UR10][R2.64+0x4] ;  /* 0x0000040a021b7981 */ /* 0x000ee8000c1e1900 */
[----:B------:R-:W4:Y:S04]  /*0eb0*/  LDG.E R24, desc[UR10][R2.64+0x8] ;  /* 0x0000080a02187981 */ /* 0x000f28000c1e1900 */
[----:B------:R-:W5:Y:S04]  /*0ec0*/  LDG.E R23, desc[UR10][R2.64+0xc] ;  /* 0x00000c0a02177981 */ /* 0x000f68000c1e1900 */
[----:B------:R-:W5:Y:S04]  /*0ed0*/  LDG.E R22, desc[UR10][R2.64+0x10] ;  /* 0x0000100a02167981 */ /* 0x000f68000c1e1900 */
[----:B------:R-:W5:Y:S01]  /*0ee0*/  LDG.E R0, desc[UR10][R2.64+0x14] ;  /* 0x0000140a02007981 */ /* 0x000f62000c1e1900 */
[----:B--2---:R-:W-:-:S03]  /*0ef0*/  FADD R26, R6, R25 ;  /* 0x00000019061a7221 */ /* 0x004fc60000000000 */
[----:B------:R-:W2:Y:S04]  /*0f00*/  LDG.E R6, desc[UR10][R2.64+0x18] ;  /* 0x0000180a02067981 */ /* 0x000ea8000c1e1900 */
[----:B------:R-:W2:Y:S01]  /*0f10*/  LDG.E R25, desc[UR10][R2.64+0x1c] ;  /* 0x00001c0a02197981 */ /* 0x000ea2000c1e1900 */
[----:B---3--:R-:W-:Y:S01]  /*0f20*/  FADD R27, R26, R27 ;  /* 0x0000001b1a1b7221 */ /* 0x008fe20000000000 */
[----:B------:R-:W-:-:S03]  /*0f30*/  IADD3 R5, PT, PT, R5, 0x8, RZ ;  /* 0x0000000805057810 */ /* 0x000fc60007ffe0ff */
[----:B----4-:R-:W-:-:S04]  /*0f40*/  FADD R24, R27, R24 ;  /* 0x000000181b187221 */ /* 0x010fc80000000000 */
[----:B-----5:R-:W-:-:S04]  /*0f50*/  FADD R23, R24, R23 ;  /* 0x0000001718177221 */ /* 0x020fc80000000000 */
[----:B------:R-:W-:-:S04]  /*0f60*/  FADD R23, R23, R22 ;  /* 0x0000001617177221 */ /* 0x000fc80000000000 */
[----:B------:R-:W-:-:S04]  /*0f70*/  FADD R23, R23, R0 ;  /* 0x0000000017177221 */ /* 0x000fc80000000000 */
[----:B--2---:R-:W-:-:S04]  /*0f80*/  FADD R6, R23, R6 ;  /* 0x0000000617067221 */ /* 0x004fc80000000000 */
[----:B------:R-:W-:-:S07]  /*0f90*/  FADD R6, R6, R25 ;  /* 0x0000001906067221 */ /* 0x000fce0000000000 */
.L_x_10:
        /* <DEDUP_REMOVED lines=9> */
[----:B------:R-:W5:Y:S01]  /*1030*/  LDG.E R27, desc[UR10][R2.64+0xc] ;  /* 0x00000c0a021b7981 */ /* 0x000f62000c1e1900 */
[----:B------:R-:W-:Y:S01]  /*1040*/  IADD3 R5, PT, PT, R5, 0x4, RZ ;  /* 0x0000000405057810 */ /* 0x000fe20007ffe0ff */
[----:B--2---:R-:W-:-:S04]  /*1050*/  FADD R23, R6, R23 ;  /* 0x0000001706177221 */ /* 0x004fc80000000000 */
[----:B---3--:R-:W-:-:S04]  /*1060*/  FADD R0, R23, R0 ;  /* 0x0000000017007221 */ /* 0x008fc80000000000 */
[----:B----4-:R-:W-:-:S04]  /*1070*/  FADD R0, R0, R25 ;  /* 0x0000001900007221 */ /* 0x010fc80000000000 */
[----:B-----5:R-:W-:-:S07]  /*1080*/  FADD R6, R0, R27 ;  /* 0x0000001b00067221 */ /* 0x020fce0000000000 */
.L_x_11:
[----:B------:R-:W-:Y:S05]  /*1090*/  @!P1 BRA `(.L_x_9) ;  /* 0x0000000000289947 */ /* 0x000fea0003800000 */
[----:B------:R-:W-:-:S05]  /*10a0*/  IMAD.WIDE.U32 R2, R5, 0x4, R16 ;  /* 0x0000000405027825 */ /* 0x000fca00078e0010 */
[----:B------:R-:W2:Y:S01]  /*10b0*/  LDG.E R5, desc[UR10][R2.64] ;  /* 0x0000000a02057981 */ /* 0x000ea2000c1e1900 */
[----:B------:R-:W-:Y:S01]  /*10c0*/  ISETP.NE.AND P0, PT, R8, 0x1, PT ;  /* 0x000000010800780c */ /* 0x000fe20003f05270 */
[----:B--2---:R-:W-:-:S12]  /*10d0*/  FADD R6, R6, R5 ;  /* 0x0000000506067221 */ /* 0x004fd80000000000 */
[----:B------:R-:W-:Y:S05]  /*10e0*/  @!P0 BRA `(.L_x_9) ;  /* 0x0000000000148947 */ /* 0x000fea0003800000 */
[----:B------:R-:W-:Y:S01]  /*10f0*/  ISETP.NE.AND P0, PT, R8, 0x2, PT ;  /* 0x000000020800780c */ /* 0x000fe20003f05270 */
[----:B------:R-:W2:-:S12]  /*1100*/  LDG.E R5, desc[UR10][R2.64+0x4] ;  /* 0x0000040a02057981 */ /* 0x000e98000c1e1900 */
[----:B------:R-:W3:Y:S01]  /*1110*/  @P0 LDG.E R23, desc[UR10][R2.64+0x8] ;  /* 0x0000080a02170981 */ /* 0x000ee2000c1e1900 */
[----:B--2---:R-:W-:-:S04]  /*1120*/  FADD R6, R6, R5 ;  /* 0x0000000506067221 */ /* 0x004fc80000000000 */
[----:B---3--:R-:W-:-:S07]  /*1130*/  @P0 FADD R6, R6, R23 ;  /* 0x0000001706060221 */ /* 0x008fce0000000000 */
.L_x_9:
[----:B------:R-:W-:Y:S01]  /*1140*/  HFMA2 R5, -RZ, RZ, 0, 0 ;  /* 0x00000000ff057431 */ /* 0x000fe200000001ff */
[----:B------:R-:W-:Y:S01]  /*1150*/  MOV R23, RZ ;  /* 0x000000ff00177202 */ /* 0x000fe20000000f00 */
[----:B------:R-:W-:Y:S06]  /*1160*/  @!P2 BRA `(.L_x_12) ;  /* 0x00000000009ca947 */ /* 0x000fec0003800000 */
[----:B------:R-:W-:Y:S02]  /*1170*/  MOV R5, RZ ;  /* 0x000000ff00057202 */ /* 0x000fe40000000f00 */
[----:B------:R-:W-:-:S07]  /*1180*/  MOV R0, RZ ;  /* 0x000000ff00007202 */ /* 0x000fce0000000f00 */
.L_x_13:
[----:B------:R-:W-:-:S05]  /*1190*/  IMAD.WIDE.U32 R2, R0, 0x4, R18 ;  /* 0x0000000400027825 */ /* 0x000fca00078e0012 */
[----:B------:R-:W2:Y:S04]  /*11a0*/  LDG.E R26, desc[UR10][R2.64] ;  /* 0x0000000a021a7981 */ /* 0x000ea8000c1e1900 */
[----:B------:R-:W3:Y:S04]  /*11b0*/  LDG.E R25, desc[UR10][R2.64+0x4] ;  /* 0x0000040a02197981 */ /* 0x000ee8000c1e1900 */
[----:B------:R-:W4:Y:S04]  /*11c0*/  LDG.E R24, desc[UR10][R2.64+0x8] ;  /* 0x0000080a02187981 */ /* 0x000f28000c1e1900 */
[----:B------:R-:W5:Y:S04]  /*11d0*/  LDG.E R23, desc[UR10][R2.64+0xc] ;  /* 0x00000c0a02177981 */ /* 0x000f68000c1e1900 */
[----:B------:R-:W5:Y:S01]  /*11e0*/  LDG.E R22, desc[UR10][R2.64+0x10] ;  /* 0x0000100a02167981 */ /* 0x000f62000c1e1900 */
[----:B--2---:R-:W-:-:S03]  /*11f0*/  FADD R26, R26, R5 ;  /* 0x000000051a1a7221 */ /* 0x004fc60000000000 */
[----:B------:R-:W2:Y:S01]  /*1200*/  LDG.E R5, desc[UR10][R2.64+0x14] ;  /* 0x0000140a02057981 */ /* 0x000ea2000c1e1900 */
[----:B---3--:R-:W-:-:S03]  /*1210*/  FADD R27, R26, R25 ;  /* 0x000000191a1b7221 */ /* 0x008fc60000000000 */
[----:B------:R-:W3:Y:S01]  /*1220*/  LDG.E R25, desc[UR10][R2.64+0x18] ;  /* 0x0000180a02197981 */ /* 0x000ee2000c1e1900 */
[----:B----4-:R-:W-:-:S03]  /*1230*/  FADD R26, R27, R24 ;  /* 0x000000181b1a7221 */ /* 0x010fc60000000000 */
[----:B------:R-:W4:Y:S01]  /*1240*/  LDG.E R24, desc[UR10][R2.64+0x1c] ;  /* 0x00001c0a02187981 */ /* 0x000f22000c1e1900 */
[----:B-----5:R-:W-:-:S03]  /*1250*/  FADD R27, R26, R23 ;  /* 0x000000171a1b7221 */ /* 0x020fc60000000000 */
[----:B------:R-:W5:Y:S01]  /*1260*/  LDG.E R23, desc[UR10][R2.64+0x20] ;  /* 0x0000200a02177981 */ /* 0x000f62000c1e1900 */
[----:B------:R-:W-:-:S03]  /*1270*/  FADD R26, R27, R22 ;  /* 0x000000161b1a7221 */ /* 0x000fc60000000000 */
        /* <DEDUP_REMOVED lines=10> */
[----:B------:R-:W5:Y:S04]  /*1320*/  LDG.E R22, desc[UR10][R2.64+0x38] ;  /* 0x0000380a02167981 */ /* 0x000f68000c1e1900 */
[----:B------:R-:W5:Y:S01]  /*1330*/  LDG.E R26, desc[UR10][R2.64+0x3c] ;  /* 0x00003c0a021a7981 */ /* 0x000f62000c1e1900 */
[----:B------:R-:W-:-:S04]  /*1340*/  IADD3 R0, PT, PT, R0, 0x10, RZ ;  /* 0x0000001000007810 */ /* 0x000fc80007ffe0ff */
[----:B------:R-:W-:Y:S01]  /*1350*/  ISETP.NE.AND P0, PT, R0, R9, PT ;  /* 0x000000090000720c */ /* 0x000fe20003f05270 */
[----:B--2---:R-:W-:-:S04]  /*1360*/  FADD R28, R28, R5 ;  /* 0x000000051c1c7221 */ /* 0x004fc80000000000 */
[----:B---3--:R-:W-:-:S04]  /*1370*/  FADD R25, R28, R25 ;  /* 0x000000191c197221 */ /* 0x008fc80000000000 */
[----:B----4-:R-:W-:-:S04]  /*1380*/  FADD R24, R25, R24 ;  /* 0x0000001819187221 */ /* 0x010fc80000000000 */
[----:B-----5:R-:W-:-:S04]  /*1390*/  FADD R23, R24, R23 ;  /* 0x0000001718177221 */ /* 0x020fc80000000000 */
[----:B------:R-:W-:-:S04]  /*13a0*/  FADD R23, R23, R22 ;  /* 0x0000001617177221 */ /* 0x000fc80000000000 */
[----:B------:R-:W-:Y:S01]  /*13b0*/  FADD R5, R23, R26 ;  /* 0x0000001a17057221 */ /* 0x000fe20000000000 */
[----:B------:R-:W-:Y:S06]  /*13c0*/  @P0 BRA `(.L_x_13) ;  /* 0xfffffffc00700947 */ /* 0x000fec000383ffff */
[----:B------:R-:W-:-:S07]  /*13d0*/  MOV R23, R9 ;  /* 0x0000000900177202 */ /* 0x000fce0000000f00 */
.L_x_12:
        /* <DEDUP_REMOVED lines=14> */
[----:B------:R-:W3:Y:S04]  /*14c0*/  LDG.E R25, desc[UR10][R2.64+0x18] ;  /* 0x0000180a02197981 */ /* 0x000ee8000c1e1900 */
[----:B------:R-:W3:Y:S01]  /*14d0*/  LDG.E R26, desc[UR10][R2.64+0x1c] ;  /* 0x00001c0a021a7981 */ /* 0x000ee2000c1e1900 */
[----:B----4-:R-:W-:Y:S01]  /*14e0*/  FADD R27, R27, R0 ;  /* 0x000000001b1b7221 */ /* 0x010fe20000000000 */
[----:B------:R-:W-:-:S03]  /*14f0*/  IADD3 R23, PT, PT, R23, 0x8, RZ ;  /* 0x0000000817177810 */ /* 0x000fc60007ffe0ff */
[----:B-----5:R-:W-:-:S04]  /*1500*/  FADD R27, R27, R22 ;  /* 0x000000161b1b7221 */ /* 0x020fc80000000000 */
[----:B------:R-:W-:-:S04]  /*1510*/  FADD R24, R27, R24 ;  /* 0x000000181b187221 */ /* 0x000fc80000000000 */
[----:B--2---:R-:W-:-:S04]  /*1520*/  FADD R24, R24, R5 ;  /* 0x0000000518187221 */ /* 0x004fc80000000000 */
[----:B---3--:R-:W-:-:S04]  /*1530*/  FADD R25, R24, R25 ;  /* 0x0000001918197221 */ /* 0x008fc80000000000 */
[----:B------:R-:W-:-:S07]  /*1540*/  FADD R5, R25, R26 ;  /* 0x0000001a19057221 */ /* 0x000fce0000000000 */
.L_x_15:
        /* <DEDUP_REMOVED lines=15> */
.L_x_16:
        /* <DEDUP_REMOVED lines=11> */
.L_x_14:
[----:B------:R-:W-:Y:S01]  /*16f0*/  CS2R R2, SRZ ;  /* 0x0000000000027805 */ /* 0x000fe2000001ff00 */
[----:B------:R-:W-:Y:S06]  /*1700*/  @!P2 BRA `(.L_x_17) ;  /* 0x00000000009ca947 */ /* 0x000fec0003800000 */
[----:B------:R-:W-:Y:S01]  /*1710*/  HFMA2 R2, -RZ, RZ, 0, 0 ;  /* 0x00000000ff027431 */ /* 0x000fe200000001ff */
[----:B------:R-:W-:-:S07]  /*1720*/  MOV R0, RZ ;  /* 0x000000ff00007202 */ /* 0x000fce0000000f00 */
.L_x_18:
[----:B------:R-:W-:-:S05]  /*1730*/  IMAD.WIDE.U32 R22, R0, 0x4, R16 ;  /* 0x0000000400167825 */ /* 0x000fca00078e0010 */
[----:B------:R-:W2:Y:S04]  /*1740*/  LDG.E R25, desc[UR10][R22.64] ;  /* 0x0000000a16197981 */ /* 0x000ea8000c1e1900 */
[----:B------:R-:W3:Y:S04]  /*1750*/  LDG.E R26, desc[UR10][R22.64+0x4] ;  /* 0x0000040a161a7981 */ /* 0x000ee8000c1e1900 */
[----:B------:R-:W4:Y:S04]  /*1760*/  LDG.E R24, desc[UR10][R22.64+0x8] ;  /* 0x0000080a16187981 */ /* 0x000f28000c1e1900 */
[----:B------:R-:W5:Y:S04]  /*1770*/  LDG.E R3, desc[UR10][R22.64+0xc] ;  /* 0x00000c0a16037981 */ /* 0x000f68000c1e1900 */
[----:B------:R-:W5:Y:S01]  /*1780*/  LDG.E R28, desc[UR10][R22.64+0x3c] ;  /* 0x00003c0a161c7981 */ /* 0x000f62000c1e1900 */
[----:B--2---:R-:W-:-:S03]  /*1790*/  FFMA R25, R25, R25, R2 ;  /* 0x0000001919197223 */ /* 0x004fc60000000002 */
[----:B------:R-:W2:Y:S01]  /*17a0*/  LDG.E R2, desc[UR10][R22.64+0x10] ;  /* 0x0000100a16027981 */ /* 0x000ea2000c1e1900 */
[----:B---3--:R-:W-:-:S03]  /*17b0*/  FFMA R27, R26, R26, R25 ;  /* 0x0000001a1a1b7223 */ /* 0x008fc60000000019 */
[----:B------:R-:W3:Y:S01]  /*17c0*/  LDG.E R25, desc[UR10][R22.64+0x14] ;  /* 0x0000140a16197981 */ /* 0x000ee2000c1e1900 */
[----:B----4-:R-:W-:-:S03]  /*17d0*/  FFMA R26, R24, R24, R27 ;  /* 0x00000018181a7223 */ /* 0x010fc6000000001b */
[----:B------:R-:W4:Y:S01]  /*17e0*/  LDG.E R24, desc[UR10][R22.64+0x18] ;  /* 0x0000180a16187981 */ /* 0x000f22000c1e1900 */
[----:B-----5:R-:W-:-:S03]  /*17f0*/  FFMA R27, R3, R3, R26 ;  /* 0x00000003031b7223 */ /* 0x020fc6000000001a */
        /* <DEDUP_REMOVED lines=15> */
[----:B------:R-:W-:Y:S01]  /*18f0*/  IADD3 R0, PT, PT, R0, 0x10, RZ ;  /* 0x0000001000007810 */ /* 0x000fe20007ffe0ff */
[----:B-----5:R-:W-:-:S03]  /*1900*/  FFMA R3, R3, R3, R26 ;  /* 0x0000000303037223 */ /* 0x020fc6000000001a */
[----:B------:R-:W-:Y:S01]  /*1910*/  ISETP.NE.AND P0, PT, R0, R9, PT ;  /* 0x000000090000720c */ /* 0x000fe20003f05270 */
[----:B--2---:R-:W-:-:S04]  /*1920*/  FFMA R2, R2, R2, R3 ;  /* 0x0000000202027223 */ /* 0x004fc80000000003 */
[----:B---3--:R-:W-:-:S04]  /*1930*/  FFMA R25, R25, R25, R2 ;  /* 0x0000001919197223 */ /* 0x008fc80000000002 */
[----:B----4-:R-:W-:-:S04]  /*1940*/  FFMA R25, R24, R24, R25 ;  /* 0x0000001818197223 */ /* 0x010fc80000000019 */
[----:B------:R-:W-:Y:S01]  /*1950*/  FFMA R2, R28, R28, R25 ;  /* 0x0000001c1c027223 */ /* 0x000fe20000000019 */
[----:B------:R-:W-:Y:S06]  /*1960*/  @P0 BRA `(.L_x_18) ;  /* 0xfffffffc00700947 */ /* 0x000fec000383ffff */
[----:B------:R-:W-:-:S07]  /*1970*/  MOV R3, R9 ;  /* 0x0000000900037202 */ /* 0x000fce0000000f00 */
.L_x_17:
        /* <DEDUP_REMOVED lines=10> */
[----:B--2---:R-:W-:-:S03]  /*1a20*/  FFMA R25, R25, R25, R2 ;  /* 0x0000001919197223 */ /* 0x004fc60000000002 */
[----:B------:R-:W2:Y:S01]  /*1a30*/  LDG.E R2, desc[UR10][R22.64+0x10] ;  /* 0x0000100a16027981 */ /* 0x000ea2000c1e1900 */
[----:B---3--:R-:W-:-:S03]  /*1a40*/  FFMA R27, R26, R26, R25 ;  /* 0x0000001a1a1b7223 */ /* 0x008fc60000000019 */
[----:B------:R-:W3:Y:S01]  /*1a50*/  LDG.E R25, desc[UR10][R22.64+0x14] ;  /* 0x0000140a16197981 */ /* 0x000ee2000c1e1900 */
[----:B----4-:R-:W-:-:S03]  /*1a60*/  FFMA R27, R24, R24, R27 ;  /* 0x00000018181b7223 */ /* 0x010fc6000000001b */
[----:B------:R-:W4:Y:S04]  /*1a70*/  LDG.E R24, desc[UR10][R22.64+0x18] ;  /* 0x0000180a16187981 */ /* 0x000f28000c1e1900 */
[----:B------:R-:W4:Y:S01]  /*1a80*/  LDG.E R26, desc[UR10][R22.64+0x1c] ;  /* 0x00001c0a161a7981 */ /* 0x000f22000c1e1900 */
[----:B-----5:R-:W-:Y:S01]  /*1a90*/  FFMA R27, R0, R0, R27 ;  /* 0x00000000001b7223 */ /* 0x020fe2000000001b */
[----:B------:R-:W-:-:S03]  /*1aa0*/  IADD3 R3, PT, PT, R3, 0x8, RZ ;  /* 0x0000000803037810 */ /* 0x000fc60007ffe0ff */
[----:B--2---:R-:W-:-:S04]  /*1ab0*/  FFMA R2, R2, R2, R27 ;  /* 0x0000000202027223 */ /* 0x004fc8000000001b */
[----:B---3--:R-:W-:-:S04]  /*1ac0*/  FFMA R25, R25, R25, R2 ;  /* 0x0000001919197223 */ /* 0x008fc80000000002 */
[----:B----4-:R-:W-:-:S04]  /*1ad0*/  FFMA R25, R24, R24, R25 ;  /* 0x0000001818197223 */ /* 0x010fc80000000019 */
[----:B------:R-:W-:-:S07]  /*1ae0*/  FFMA R2, R26, R26, R25 ;  /* 0x0000001a1a027223 */ /* 0x000fce0000000019 */
.L_x_20:
        /* <DEDUP_REMOVED lines=11> */
[----:B--2---:R-:W-:-:S04]  /*1ba0*/  FFMA R2, R25, R25, R2 ;  /* 0x0000001919027223 */ /* 0x004fc80000000002 */
[----:B---3--:R-:W-:-:S04]  /*1bb0*/  FFMA R2, R27, R27, R2 ;  /* 0x0000001b1b027223 */ /* 0x008fc80000000002 */
[----:B----4-:R-:W-:-:S04]  /*1bc0*/  FFMA R2, R29, R29, R2 ;  /* 0x0000001d1d027223 */ /* 0x010fc80000000002 */
[----:B-----5:R-:W-:-:S07]  /*1bd0*/  FFMA R2, R0, R0, R2 ;  /* 0x0000000000027223 */ /* 0x020fce0000000002 */
.L_x_21:
[----:B------:R-:W-:Y:S05]  /*1be0*/  @!P1 BRA `(.L_x_19) ;  /* 0x0000000000289947 */ /* 0x000fea0003800000 */
[----:B------:R-:W-:-:S05]  /*1bf0*/  IMAD.WIDE.U32 R22, R3, 0x4, R16 ;  /* 0x0000000403167825 */ /* 0x000fca00078e0010 */
[----:B------:R-:W2:Y:S01]  /*1c00*/  LDG.E R3, desc[UR10][R22.64] ;  /* 0x0000000a16037981 */ /* 0x000ea2000c1e1900 */
[----:B------:R-:W-:Y:S01]  /*1c10*/  ISETP.NE.AND P0, PT, R8, 0x1, PT ;  /* 0x000000010800780c */ /* 0x000fe20003f05270 */
[----:B--2---:R-:W-:-:S12]  /*1c20*/  FFMA R2, R3, R3, R2 ;  /* 0x0000000303027223 */ /* 0x004fd80000000002 */
[----:B------:R-:W-:Y:S05]  /*1c30*/  @!P0 BRA `(.L_x_19) ;  /* 0x0000000000148947 */ /* 0x000fea0003800000 */
[----:B------:R-:W-:Y:S01]  /*1c40*/  ISETP.NE.AND P0, PT, R8, 0x2, PT ;  /* 0x000000020800780c */ /* 0x000fe20003f05270 */
[----:B------:R-:W2:-:S12]  /*1c50*/  LDG.E R3, desc[UR10][R22.64+0x4] ;  /* 0x0000040a16037981 */ /* 0x000e98000c1e1900 */
[----:B------:R-:W3:Y:S01]  /*1c60*/  @P0 LDG.E R25, desc[UR10][R22.64+0x8] ;  /* 0x0000080a16190981 */ /* 0x000ee2000c1e1900 */
[----:B--2---:R-:W-:-:S04]  /*1c70*/  FFMA R2, R3, R3, R2 ;  /* 0x0000000303027223 */ /* 0x004fc80000000002 */
[----:B---3--:R-:W-:-:S07]  /*1c80*/  @P0 FFMA R2, R25, R25, R2 ;  /* 0x0000001919020223 */ /* 0x008fce0000000002 */
.L_x_19:
[----:B------:R-:W-:Y:S01]  /*1c90*/  HFMA2 R3, -RZ, RZ, 0, 0 ;  /* 0x00000000ff037431 */ /* 0x000fe200000001ff */
[----:B------:R-:W-:Y:S01]  /*1ca0*/  MOV R25, RZ ;  /* 0x000000ff00197202 */ /* 0x000fe20000000f00 */
[----:B------:R-:W-:Y:S06]  /*1cb0*/  @!P2 BRA `(.L_x_22) ;  /* 0x00000000009ca947 */ /* 0x000fec0003800000 */
[----:B------:R-:W-:Y:S02]  /*1cc0*/  MOV R3, RZ ;  /* 0x000000ff00037202 */ /* 0x000fe40000000f00 */
[----:B------:R-:W-:-:S07]  /*1cd0*/  MOV R0, RZ ;  /* 0x000000ff00007202 */ /* 0x000fce0000000f00 */
.L_x_23:
        /* <DEDUP_REMOVED lines=8> */
[----:B---3--:R-:W-:-:S04]  /*1d60*/  FADD R26, R26, R27 ;  /* 0x0000001b1a1a7221 */ /* 0x008fc80000000000 */
[----:B----4-:R-:W-:Y:S02]  /*1d70*/  FADD R27, R26, R25 ;  /* 0x000000191a1b7221 */ /* 0x010fe40000000000 */
[----:B------:R-:W3:Y:S04]  /*1d80*/  LDG.E R25, desc[UR10][R22.64+0x14] ;  /* 0x0000140a16197981 */ /* 0x000ee8000c1e1900 */
[----:B------:R-:W4:Y:S01]  /*1d90*/  LDG.E R26, desc[UR10][R22.64+0x18] ;  /* 0x0000180a161a7981 */ /* 0x000f22000c1e1900 */
[----:B-----5:R-:W-:-:S03]  /*1da0*/  FADD R28, R27, R24 ;  /* 0x000000181b1c7221 */ /* 0x020fc60000000000 */
        /* <DEDUP_REMOVED lines=13> */
[----:B------:R-:W3:Y:S02]  /*1e80*/  LDG.E R25, desc[UR10][R22.64+0x34] ;  /* 0x0000340a16197981 */ /* 0x000ee4000c1e1900 */
[----:B-----5:R-:W-:Y:S02]  /*1e90*/  FADD R24, R27, R24 ;  /* 0x000000181b187221 */ /* 0x020fe40000000000 */
[----:B------:R-:W4:Y:S01]  /*1ea0*/  LDG.E R27, desc[UR10][R22.64+0x38] ;  /* 0x0000380a161b7981 */ /* 0x000f22000c1e1900 */
[----:B------:R-:W-:-:S04]  /*1eb0*/  IADD3 R0, PT, PT, R0, 0x10, RZ ;  /* 0x0000001000007810 */ /* 0x000fc80007ffe0ff */
[----:B------:R-:W-:Y:S01]  /*1ec0*/  ISETP.NE.AND P0, PT, R0, R9, PT ;  /* 0x000000090000720c */ /* 0x000fe20003f05270 */
[----:B--2---:R-:W-:-:S04]  /*1ed0*/  FADD R24, R24, R3 ;  /* 0x0000000318187221 */ /* 0x004fc80000000000 */
[----:B---3--:R-:W-:-:S04]  /*1ee0*/  FADD R24, R24, R25 ;  /* 0x0000001918187221 */ /* 0x008fc80000000000 */
[----:B----4-:R-:W-:-:S04]  /*1ef0*/  FADD R24, R24, R27 ;  /* 0x0000001b18187221 */ /* 0x010fc80000000000 */
[----:B------:R-:W-:Y:S01]  /*1f00*/  FADD R3, R24, R29 ;  /* 0x0000001d18037221 */ /* 0x000fe20000000000 */
[----:B------:R-:W-:Y:S06]  /*1f10*/  @P0 BRA `(.L_x_23) ;  /* 0xfffffffc00700947 */ /* 0x000fec000383ffff */
[----:B------:R-:W-:-:S07]  /*1f20*/  MOV R25, R9 ;  /* 0x0000000900197202 */ /* 0x000fce0000000f00 */
.L_x_22:
        /* <DEDUP_REMOVED lines=17> */
[----:B-----5:R-:W-:Y:S01]  /*2040*/  FADD R0, R27, R0 ;  /* 0x000000001b007221 */ /* 0x020fe20000000000 */
[----:B------:R-:W-:-:S03]  /*2050*/  IADD3 R25, PT, PT, R25, 0x8, RZ ;  /* 0x0000000819197810 */ /* 0x000fc60007ffe0ff */
[----:B--2---:R-:W-:-:S04]  /*2060*/  FADD R3, R0, R3 ;  /* 0x0000000300037221 */ /* 0x004fc80000000000 */
[----:B----4-:R-:W-:-:S04]  /*2070*/  FADD R3, R3, R24 ;  /* 0x0000001803037221 */ /* 0x010fc80000000000 */
[----:B---3--:R-:W-:-:S04]  /*2080*/  FADD R3, R3, R26 ;  /* 0x0000001a03037221 */ /* 0x008fc80000000000 */
[----:B------:R-:W-:-:S07]  /*2090*/  FADD R3, R3, R28 ;  /* 0x0000001c03037221 */ /* 0x000fce0000000000 */
.L_x_25:
        /* <DEDUP_REMOVED lines=15> */
.L_x_26:
        /* <DEDUP_REMOVED lines=11> */
.L_x_24:
[----:B------:R-:W-:Y:S01]  /*2240*/  I2FP.F32.S32 R4, R4 ;  /* 0x0000000400047245 */ /* 0x000fe20000201400 */
[----:B------:R-:W-:Y:S03]  /*2250*/  BSSY.RECONVERGENT B0, `(.L_x_27) ;  /* 0x000000c000007945 */ /* 0x000fe60003800200 */
[----:B------:R-:W0:Y:S08]  /*2260*/  MUFU.RCP R23, R4 ;  /* 0x0000000400177308 */ /* 0x000e300000001000 */
[----:B------:R-:W1:Y:S01]  /*2270*/  FCHK P0, R3, R4 ;  /* 0x0000000403007302 */ /* 0x000e620000000000 */
[----:B0-----:R-:W-:-:S04]  /*2280*/  FFMA R0, -R4, R23, 1 ;  /* 0x3f80000004007423 */ /* 0x001fc80000000117 */
[----:B------:R-:W-:-:S04]  /*2290*/  FFMA R0, R23, R0, R23 ;  /* 0x0000000017007223 */ /* 0x000fc80000000017 */
[----:B------:R-:W-:-:S04]  /*22a0*/  FFMA R23, R0, R3, RZ ;  /* 0x0000000300177223 */ /* 0x000fc800000000ff */
[----:B------:R-:W-:-:S04]  /*22b0*/  FFMA R22, -R4, R23, R3 ;  /* 0x0000001704167223 */ /* 0x000fc80000000103 */
[----:B------:R-:W-:Y:S01]  /*22c0*/  FFMA R0, R0, R22, R23 ;  /* 0x0000001600007223 */ /* 0x000fe20000000017 */
[----:B-1----:R-:W-:Y:S06]  /*22d0*/  @!P0 BRA `(.L_x_28) ;  /* 0x00000000000c8947 */ /* 0x002fec0003800000 */
[----:B------:R-:W-:Y:S02]  /*22e0*/  MOV R0, R4 ;  /* 0x0000000400007202 */ /* 0x000fe40000000f00 */
[----:B------:R-:W-:-:S07]  /*22f0*/  MOV R22, 0x2310 ;  /* 0x0000231000167802 */ /* 0x000fce0000000f00 */
[----:B------:R-:W-:Y:S05]  /*2300*/  CALL.REL.NOINC `($__internal_1_$__cuda_sm3x_div_rn_noftz_f32_slowpath) ;  /* 0x0000001c00d07944 */ /* 0x000fea0003c00000 */
.L_x_28:
[----:B------:R-:W-:Y:S05]  /*2310*/  BSYNC.RECONVERGENT B0 ;  /* 0x0000000000007941 */ /* 0x000fea0003800200 */
.L_x_27:
[----:B------:R-:W0:Y:S01]  /*2320*/  MUFU.RCP R22, UR12 ;  /* 0x0000000c00167d08 */ /* 0x000e220008001000 */
[-C--:B------:R-:W-:Y:S01]  /*2330*/  FMUL R3, R4, R0.reuse ;  /* 0x0000000004037220 */ /* 0x080fe20000400000 */
[----:B------:R-:W-:Y:S01]  /*2340*/  MOV R23, UR12 ;  /* 0x0000000c00177c02 */ /* 0x000fe20008000f00 */
[----:B------:R-:W-:Y:S02]  /*2350*/  BSSY.RECONVERGENT B0, `(.L_x_29) ;  /* 0x000000d000007945 */ /* 0x000fe40003800200 */
[----:B------:R-:W-:-:S04]  /*2360*/  FFMA R3, R3, -R0, R2 ;  /* 0x8000000003037223 */ /* 0x000fc80000000002 */
[----:B------:R-:W1:Y:S01]  /*2370*/  FCHK P0, R3, UR12 ;  /* 0x0000000c03007d02 */ /* 0x000e620008000000 */
[----:B0-----:R-:W-:-:S04]  /*2380*/  FFMA R23, R22, -R23, 1 ;  /* 0x3f80000016177423 */ /* 0x001fc80000000817 */
[----:B------:R-:W-:-:S04]  /*2390*/  FFMA R4, R22, R23, R22 ;  /* 0x0000001716047223 */ /* 0x000fc80000000016 */
[----:B------:R-:W-:-:S04]  /*23a0*/  FFMA R0, R3, R4, RZ ;  /* 0x0000000403007223 */ /* 0x000fc800000000ff */
[----:B------:R-:W-:-:S04]  /*23b0*/  FFMA R23, R0, -UR12, R3 ;  /* 0x8000000c00177c23 */ /* 0x000fc80008000003 */
[----:B------:R-:W-:Y:S01]  /*23c0*/  FFMA R4, R4, R23, R0 ;  /* 0x0000001704047223 */ /* 0x000fe20000000000 */
[----:B-1----:R-:W-:Y:S06]  /*23d0*/  @!P0 BRA `(.L_x_30) ;  /* 0x0000000000108947 */ /* 0x002fec0003800000 */
[----:B------:R-:W-:Y:S02]  /*23e0*/  MOV R0, UR12 ;  /* 0x0000000c00007c02 */ /* 0x000fe40008000f00 */
[----:B------:R-:W-:-:S07]  /*23f0*/  MOV R22, 0x2410 ;  /* 0x0000241000167802 */ /* 0x000fce0000000f00 */
[----:B------:R-:W-:Y:S05]  /*2400*/  CALL.REL.NOINC `($__internal_1_$__cuda_sm3x_div_rn_noftz_f32_slowpath) ;  /* 0x0000001c00907944 */ /* 0x000fea0003c00000 */
[----:B------:R-:W-:-:S07]  /*2410*/  MOV R4, R0 ;  /* 0x0000000000047202 */ /* 0x000fce0000000f00 */
.L_x_30:
[----:B------:R-:W-:Y:S05]  /*2420*/  BSYNC.RECONVERGENT B0 ;  /* 0x0000000000007941 */ /* 0x000fea0003800200 */
.L_x_29:
[----:B------:R-:W-:Y:S01]  /*2430*/  CS2R R2, SRZ ;  /* 0x0000000000027805 */ /* 0x000fe2000001ff00 */
[----:B------:R-:W-:Y:S06]  /*2440*/  @!P2 BRA `(.L_x_31) ;  /* 0x00000000009ca947 */ /* 0x000fec0003800000 */
[----:B------:R-:W-:Y:S01]  /*2450*/  HFMA2 R2, -RZ, RZ, 0, 0 ;  /* 0x00000000ff027431 */ /* 0x000fe200000001ff */
[----:B------:R-:W-:-:S07]  /*2460*/  MOV R0, RZ ;  /* 0x000000ff00007202 */ /* 0x000fce0000000f00 */
.L_x_32:
        /* <DEDUP_REMOVED lines=37> */
.L_x_31:
        /* <DEDUP_REMOVED lines=23> */
.L_x_34:
        /* <DEDUP_REMOVED lines=15> */
.L_x_35:
        /* <DEDUP_REMOVED lines=11> */
.L_x_33:
[----:B------:R-:W-:Y:S01]  /*29d0*/  HFMA2 R3, -RZ, RZ, 0, 0 ;  /* 0x00000000ff037431 */ /* 0x000fe200000001ff */
[----:B------:R-:W-:Y:S01]  /*29e0*/  MOV R25, RZ ;  /* 0x000000ff00197202 */ /* 0x000fe20000000f00 */
[----:B------:R-:W-:Y:S06]  /*29f0*/  @!P2 BRA `(.L_x_36) ;  /* 0x00000000009ca947 */ /* 0x000fec0003800000 */
[----:B------:R-:W-:Y:S02]  /*2a00*/  MOV R3, RZ ;  /* 0x000000ff00037202 */ /* 0x000fe40000000f00 */
[----:B------:R-:W-:-:S07]  /*2a10*/  MOV R0, RZ ;  /* 0x000000ff00007202 */ /* 0x000fce0000000f00 */
.L_x_37:
        /* <DEDUP_REMOVED lines=37> */
.L_x_36:
        /* <DEDUP_REMOVED lines=23> */
.L_x_39:
        /* <DEDUP_REMOVED lines=15> */
.L_x_40:
        /* <DEDUP_REMOVED lines=11> */
.L_x_38:
[----:B------:R-:W0:Y:S01]  /*2f80*/  LDCU UR8, c[0x0][0x394] ;  /* 0x00007280ff0877ac */ /* 0x000e220008000800 */
[----:B------:R-:W-:Y:S01]  /*2f90*/  BSSY.RECONVERGENT B0, `(.L_x_41) ;  /* 0x000000d000007945 */ /* 0x000fe20003800200 */
[----:B0-----:R-:W-:-:S04]  /*2fa0*/  I2FP.F32.S32 R18, UR8 ;  /* 0x0000000800127c45 */ /* 0x001fc80008201400 */
        /* <DEDUP_REMOVED lines=11> */
.L_x_42:
[----:B------:R-:W-:Y:S05]  /*3060*/  BSYNC.RECONVERGENT B0 ;  /* 0x0000000000007941 */ /* 0x000fea0003800200 */
.L_x_41:
        /* <DEDUP_REMOVED lines=12> */
[----:B------:R-:W-:Y:S02]  /*3130*/  MOV R3, R22 ;  /* 0x0000001600037202 */ /* 0x000fe40000000f00 */
[----:B------:R-:W-:Y:S02]  /*3140*/  MOV R0, UR12 ;  /* 0x0000000c00007c02 */ /* 0x000fe40008000f00 */
[----:B------:R-:W-:-:S07]  /*3150*/  MOV R22, 0x3170 ;  /* 0x0000317000167802 */ /* 0x000fce0000000f00 */
[----:B------:R-:W-:Y:S05]  /*3160*/  CALL.REL.NOINC `($__internal_1_$__cuda_sm3x_div_rn_noftz_f32_slowpath) ;  /* 0x0000001000387944 */ /* 0x000fea0003c00000 */
.L_x_44:
[----:B------:R-:W-:Y:S05]  /*3170*/  BSYNC.RECONVERGENT B0 ;  /* 0x0000000000007941 */ /* 0x000fea0003800200 */
.L_x_43:
[----:B------:R-:W-:Y:S01]  /*3180*/  IADD3 R2, PT, PT, R0, -0xd000000, RZ ;  /* 0xf300000000027810 */ /* 0x000fe20007ffe0ff */
[----:B------:R0:W1:Y:S01]  /*3190*/  MUFU.RSQ R19, R0 ;  /* 0x0000000000137308 */ /* 0x0000620000001400 */
[----:B------:R-:W-:Y:S02]  /*31a0*/  BSSY.RECONVERGENT B0, `(.L_x_45) ;  /* 0x000000b000007945 */ /* 0x000fe40003800200 */
[----:B------:R-:W-:-:S13]  /*31b0*/  ISETP.GT.U32.AND P0, PT, R2, 0x727fffff, PT ;  /* 0x727fffff0200780c */ /* 0x000fda0003f04070 */
[----:B0-----:R-:W-:Y:S05]  /*31c0*/  @!P0 BRA `(.L_x_46) ;  /* 0x0000000000108947 */ /* 0x001fea0003800000 */
[----:B------:R-:W-:-:S07]  /*31d0*/  MOV R22, 0x31f0 ;  /* 0x000031f000167802 */ /* 0x000fce0000000f00 */
[----:B-1----:R-:W-:Y:S05]  /*31e0*/  CALL.REL.NOINC `($__internal_0_$__cuda_sm20_sqrt_rn_f32_slowpath) ;  /* 0x0000000c00c47944 */ /* 0x002fea0003c00000 */
[----:B------:R-:W-:Y:S01]  /*31f0*/  MOV R2, R19 ;  /* 0x0000001300027202 */ /* 0x000fe20000000f00 */
[----:B------:R-:W-:Y:S06]  /*3200*/  BRA `(.L_x_47) ;  /* 0x0000000000107947 */ /* 0x000fec0003800000 */
.L_x_46:
[C---:B-1----:R-:W-:Y:S01]  /*3210*/  FMUL.FTZ R3, R19.reuse, R0 ;  /* 0x0000000013037220 */ /* 0x042fe20000410000 */
[----:B------:R-:W-:-:S03]  /*3220*/  FMUL.FTZ R2, R19, 0.5 ;  /* 0x3f00000013027820 */ /* 0x000fc60000410000 */
[----:B------:R-:W-:-:S04]  /*3230*/  FFMA R0, -R3, R3, R0 ;  /* 0x0000000303007223 */ /* 0x000fc80000000100 */
[----:B------:R-:W-:-:S07]  /*3240*/  FFMA R2, R0, R2, R3 ;  /* 0x0000000200027223 */ /* 0x000fce0000000003 */
.L_x_47:
[----:B------:R-:W-:Y:S05]  /*3250*/  BSYNC.RECONVERGENT B0 ;  /* 0x0000000000007941 */ /* 0x000fea0003800200 */
.L_x_45:
[----:B------:R-:W0:Y:S01]  /*3260*/  MUFU.RCP R3, R18 ;  /* 0x0000001200037308 */ /* 0x000e220000001000 */
[----:B------:R-:W-:Y:S07]  /*3270*/  BSSY.RECONVERGENT B0, `(.L_x_48) ;  /* 0x000000d000007945 */ /* 0x000fee0003800200 */
        /* <DEDUP_REMOVED lines=8> */
[----:B------:R-:W-:Y:S02]  /*3300*/  MOV R0, R18 ;  /* 0x0000001200007202 */ /* 0x000fe40000000f00 */
[----:B------:R-:W-:-:S07]  /*3310*/  MOV R22, 0x3330 ;  /* 0x0000333000167802 */ /* 0x000fce0000000f00 */
[----:B------:R-:W-:Y:S05]  /*3320*/  CALL.REL.NOINC `($__internal_1_$__cuda_sm3x_div_rn_noftz_f32_slowpath) ;  /* 0x0000000c00c87944 */ /* 0x000fea0003c00000 */
[----:B------:R-:W-:-:S07]  /*3330*/  MOV R3, R0 ;  /* 0x0000000000037202 */ /* 0x000fce0000000f00 */
.L_x_49:
[----:B------:R-:W-:Y:S05]  /*3340*/  BSYNC.RECONVERGENT B0 ;  /* 0x0000000000007941 */ /* 0x000fea0003800200 */
.L_x_48:
[----:B------:R-:W0:Y:S01]  /*3350*/  MUFU.RCP R19, R18 ;  /* 0x0000001200137308 */ /* 0x000e220000001000 */
[----:B------:R-:W-:Y:S01]  /*3360*/  BSSY.RECONVERGENT B0, `(.L_x_50) ;  /* 0x000000d000007945 */ /* 0x000fe20003800200 */
[----:B------:R-:W-:-:S06]  /*3370*/  FMUL R6, R18, R3 ;  /* 0x0000000312067220 */ /* 0x000fcc0000400000 */
        /* <DEDUP_REMOVED lines=11> */
.L_x_51:
[----:B------:R-:W-:Y:S05]  /*3430*/  BSYNC.RECONVERGENT B0 ;  /* 0x0000000000007941 */ /* 0x000fea0003800200 */
.L_x_50:
[----:B------:R-:W-:Y:S01]  /*3440*/  IADD3 R3, PT, PT, R4, -0xd000000, RZ ;  /* 0xf300000004037810 */ /* 0x000fe20007ffe0ff */
[----:B------:R0:W1:Y:S01]  /*3450*/  MUFU.RSQ R19, R4 ;  /* 0x0000000400137308 */ /* 0x0000620000001400 */
[----:B------:R-:W-:Y:S02]  /*3460*/  BSSY.RECONVERGENT B0, `(.L_x_52) ;  /* 0x000000d000007945 */ /* 0x000fe40003800200 */
[----:B------:R-:W-:Y:S01]  /*3470*/  ISETP.GT.U32.AND P0, PT, R3, 0x727fffff, PT ;  /* 0x727fffff0300780c */ /* 0x000fe20003f04070 */
[----:B------:R-:W-:-:S12]  /*3480*/  FFMA R3, -R6, R0, R7 ;  /* 0x0000000006037223 */ /* 0x000fd80000000107 */
[----:B0-----:R-:W-:Y:S05]  /*3490*/  @!P0 BRA `(.L_x_53) ;  /* 0x0000000000148947 */ /* 0x001fea0003800000 */
[----:B------:R-:W-:Y:S02]  /*34a0*/  MOV R0, R4 ;  /* 0x0000000400007202 */ /* 0x000fe40000000f00 */
[----:B------:R-:W-:-:S07]  /*34b0*/  MOV R22, 0x34d0 ;  /* 0x000034d000167802 */ /* 0x000fce0000000f00 */
[----:B-1----:R-:W-:Y:S05]  /*34c0*/  CALL.REL.NOINC `($__internal_0_$__cuda_sm20_sqrt_rn_f32_slowpath) ;  /* 0x0000000c000c7944 */ /* 0x002fea0003c00000 */
[----:B------:R-:W-:Y:S01]  /*34d0*/  MOV R0, R19 ;  /* 0x0000001300007202 */ /* 0x000fe20000000f00 */
[----:B------:R-:W-:Y:S06]  /*34e0*/  BRA `(.L_x_54) ;  /* 0x0000000000107947 */ /* 0x000fec0003800000 */
.L_x_53:
[C---:B-1----:R-:W-:Y:S01]  /*34f0*/  FMUL.FTZ R5, R19.reuse, R4 ;  /* 0x0000000413057220 */ /* 0x042fe20000410000 */
[----:B------:R-:W-:-:S03]  /*3500*/  FMUL.FTZ R6, R19, 0.5 ;  /* 0x3f00000013067820 */ /* 0x000fc60000410000 */
[----:B------:R-:W-:-:S04]  /*3510*/  FFMA R0, -R5, R5, R4 ;  /* 0x0000000505007223 */ /* 0x000fc80000000104 */
[----:B------:R-:W-:-:S07]  /*3520*/  FFMA R0, R0, R6, R5 ;  /* 0x0000000600007223 */ /* 0x000fce0000000005 */
.L_x_54:
[----:B------:R-:W-:Y:S05]  /*3530*/  BSYNC.RECONVERGENT B0 ;  /* 0x0000000000007941 */ /* 0x000fea0003800200 */
.L_x_52:
[----:B------:R-:W-:Y:S01]  /*3540*/  FMUL R5, R0, UR12 ;  /* 0x0000000c00057c20 */ /* 0x000fe20008400000 */
[----:B------:R-:W-:Y:S03]  /*3550*/  BSSY.RECONVERGENT B0, `(.L_x_55) ;  /* 0x000000d000007945 */ /* 0x000fe60003800200 */
[----:B------:R-:W-:-:S04]  /*3560*/  FMUL R4, R5, R2 ;  /* 0x0000000205047220 */ /* 0x000fc80000400000 */
        /* <DEDUP_REMOVED lines=11> */
.L_x_56:
[----:B------:R-:W-:Y:S05]  /*3620*/  BSYNC.RECONVERGENT B0 ;  /* 0x0000000000007941 */ /* 0x000fea0003800200 */
.L_x_55:
[----:B------:R-:W0:Y:S02]  /*3630*/  LDCU UR13, c[0x0][0x390] ;  /* 0x00007200ff0d77ac */ /* 0x000e240008000800 */
[----:B0-----:R-:W-:Y:S02]  /*3640*/  UIMAD UR8, UR4, UR13, UR5 ;  /* 0x0000000d040872a4 */ /* 0x001fe4000f8e0205 */
[----:B------:R-:W-:Y:S02]  /*3650*/  UIMAD UR9, UR5, UR13, UR4 ;  /* 0x0000000d050972a4 */ /* 0x000fe4000f8e0204 */
[----:B------:R-:W-:Y:S02]  /*3660*/  UIADD3 UR5, UPT, UPT, UR5, 0x1, URZ ;  /* 0x0000000105057890 */ /* 0x000fe4000fffe0ff */
[----:B------:R-:W-:Y:S02]  /*3670*/  MOV R3, UR8 ;  /* 0x0000000800037c02 */ /* 0x000fe40008000f00 */
[----:B------:R-:W-:Y:S01]  /*3680*/  MOV R5, UR9 ;  /* 0x0000000900057c02 */ /* 0x000fe20008000f00 */
[----:B------:R-:W-:-:S02]  /*3690*/  UISETP.NE.AND UP0, UPT, UR5, UR13, UPT ;  /* 0x0000000d0500728c */ /* 0x000fc4000bf05270 */
[----:B------:R-:W-:-:S04]  /*36a0*/  IMAD.WIDE.U32 R2, R3, 0x4, R14 ;  /* 0x0000000403027825 */ /* 0x000fc800078e000e */
[----:B------:R-:W-:Y:S01]  /*36b0*/  IMAD.WIDE.U32 R4, R5, 0x4, R14 ;  /* 0x0000000405047825 */ /* 0x000fe200078e000e */
[----:B------:R1:W-:Y:S04]  /*36c0*/  STG.E desc[UR10][R2.64], R0 ;  /* 0x0000000002007986 */ /* 0x0003e8000c10190a */
[----:B------:R1:W-:Y:S01]  /*36d0*/  STG.E desc[UR10][R4.64], R0 ;  /* 0x0000000004007986 */ /* 0x0003e2000c10190a */
[----:B------:R-:W-:Y:S05]  /*36e0*/  BRA.U UP0, `(.L_x_57) ;  /* 0xffffffc900fc7547 */ /* 0x000fea000b83ffff */
.L_x_1:
[----:B------:R-:W-:-:S06]  /*36f0*/  UISETP.NE.AND UP0, UPT, UR6, UR13, UPT ;  /* 0x0000000d0600728c */ /* 0x000fcc000bf05270 */
[----:B------:R-:W-:-:S13]  /*3700*/  PLOP3.LUT P0, PT, PT, PT, UP0, 0x80, 0x8 ;  /* 0x000000000008781c */ /* 0x000fda0003f0f008 */
[----:B------:R-:W-:Y:S05]  /*3710*/  @!P0 EXIT ;  /* 0x000000000000894d */ /* 0x000fea0003800000 */
[----:B------:R-:W-:Y:S01]  /*3720*/  UMOV UR4, UR6 ;  /* 0x0000000600047c82 */ /* 0x000fe20008000000 */
[----:B------:R-:W-:Y:S05]  /*3730*/  BRA `(.L_x_58) ;  /* 0xffffffc800b07947 */ /* 0x000fea000383ffff */
.L_x_0:
[----:B------:R-:W0:Y:S08]  /*3740*/  MUFU.RCP R3, R2 ;  /* 0x0000000200037308 */ /* 0x000e300000001000 */
[----:B------:R-:W1:Y:S01]  /*3750*/  FCHK P0, RZ, R2 ;  /* 0x00000002ff007302 */ /* 0x000e620000000000 */
[----:B0-----:R-:W-:-:S04]  /*3760*/  FFMA R0, -R2, R3, 1 ;  /* 0x3f80000002007423 */ /* 0x001fc80000000103 */
[----:B------:R-:W-:-:S04]  /*3770*/  FFMA R4, R3, R0, R3 ;  /* 0x0000000003047223 */ /* 0x000fc80000000003 */
[----:B------:R-:W-:-:S04]  /*3780*/  FFMA R3, RZ, R4, RZ ;  /* 0x00000004ff037223 */ /* 0x000fc800000000ff */
[----:B------:R-:W-:-:S04]  /*3790*/  FFMA R0, -R2, R3, RZ ;  /* 0x0000000302007223 */ /* 0x000fc800000001ff */
[----:B------:R-:W-:Y:S01]  /*37a0*/  FFMA R0, R4, R0, R3 ;  /* 0x0000000004007223 */ /* 0x000fe20000000003 */
[----:B-1----:R-:W-:Y:S06]  /*37b0*/  @!P0 BRA `(.L_x_59) ;  /* 0x0000000000108947 */ /* 0x002fec0003800000 */
[----:B------:R-:W-:Y:S01]  /*37c0*/  HFMA2 R3, -RZ, RZ, 0, 0 ;  /* 0x00000000ff037431 */ /* 0x000fe200000001ff */
[----:B------:R-:W-:Y:S02]  /*37d0*/  MOV R0, R2 ;  /* 0x0000000200007202 */ /* 0x000fe40000000f00 */
[----:B------:R-:W-:-:S07]  /*37e0*/  MOV R22, 0x3800 ;  /* 0x0000380000167802 */ /* 0x000fce0000000f00 */
[----:B------:R-:W-:Y:S05]  /*37f0*/  CALL.REL.NOINC `($__internal_1_$__cuda_sm3x_div_rn_noftz_f32_slowpath) ;  /* 0x0000000800947944 */ /* 0x000fea0003c00000 */
.L_x_59:
[----:B------:R-:W0:Y:S01]  /*3800*/  MUFU.RCP R3, UR12 ;  /* 0x0000000c00037d08 */ /* 0x000e220008001000 */
[-C--:B------:R-:W-:Y:S01]  /*3810*/  FMUL R4, R2, R0.reuse ;  /* 0x0000000002047220 */ /* 0x080fe20000400000 */
[----:B------:R-:W-:Y:S01]  /*3820*/  MOV R6, UR12 ;  /* 0x0000000c00067c02 */ /* 0x000fe20008000f00 */
[----:B------:R-:W-:Y:S02]  /*3830*/  BSSY.RECONVERGENT B0, `(.L_x_60) ;  /* 0x000000d000007945 */ /* 0x000fe40003800200 */
[----:B------:R-:W-:-:S04]  /*3840*/  FFMA R4, R4, -R0, RZ ;  /* 0x8000000004047223 */ /* 0x000fc800000000ff */
        /* <DEDUP_REMOVED lines=11> */
.L_x_61:
[----:B------:R-:W-:Y:S05]  /*3900*/  BSYNC.RECONVERGENT B0 ;  /* 0x0000000000007941 */ /* 0x000fea0003800200 */
.L_x_60:
[----:B------:R-:W-:Y:S01]  /*3910*/  IADD3 R2, PT, PT, R0, -0xd000000, RZ ;  /* 0xf300000000027810 */ /* 0x000fe20007ffe0ff */
[----:B------:R0:W1:Y:S01]  /*3920*/  MUFU.RSQ R5, R0 ;  /* 0x0000000000057308 */ /* 0x0000620000001400 */
[----:B------:R-:W-:Y:S01]  /*3930*/  UMOV UR4, URZ ;  /* 0x000000ff00047c82 */ /* 0x000fe20008000000 */
[----:B------:R-:W-:Y:S01]  /*3940*/  BSSY.RECONVERGENT B0, `(.L_x_62) ;  /* 0x000000b000007945 */ /* 0x000fe20003800200 */
[----:B------:R-:W-:-:S13]  /*3950*/  ISETP.GT.U32.AND P0, PT, R2, 0x727fffff, PT ;  /* 0x727fffff0200780c */ /* 0x000fda0003f04070 */
[----:B0-----:R-:W-:Y:S05]  /*3960*/  @!P0 BRA `(.L_x_63) ;  /* 0x0000000000108947 */ /* 0x001fea0003800000 */
[----:B------:R-:W-:-:S07]  /*3970*/  MOV R22, 0x3990 ;  /* 0x0000399000167802 */ /* 0x000fce0000000f00 */
[----:B-1----:R-:W-:Y:S05]  /*3980*/  CALL.REL.NOINC `($__internal_0_$__cuda_sm20_sqrt_rn_f32_slowpath) ;  /* 0x0000000400dc7944 */ /* 0x002fea0003c00000 */
[----:B------:R-:W-:Y:S01]  /*3990*/  MOV R2, R19 ;  /* 0x0000001300027202 */ /* 0x000fe20000000f00 */
[----:B------:R-:W-:Y:S06]  /*39a0*/  BRA `(.L_x_64) ;  /* 0x0000000000107947 */ /* 0x000fec0003800000 */
.L_x_63:
[C---:B-1----:R-:W-:Y:S01]  /*39b0*/  FMUL.FTZ R3, R5.reuse, R0 ;  /* 0x0000000005037220 */ /* 0x042fe20000410000 */
[----:B------:R-:W-:-:S03]  /*39c0*/  FMUL.FTZ R2, R5, 0.5 ;  /* 0x3f00000005027820 */ /* 0x000fc60000410000 */
[----:B------:R-:W-:-:S04]  /*39d0*/  FFMA R0, -R3, R3, R0 ;  /* 0x0000000303007223 */ /* 0x000fc80000000100 */
[----:B------:R-:W-:-:S07]  /*39e0*/  FFMA R2, R0, R2, R3 ;  /* 0x0000000200027223 */ /* 0x000fce0000000003 */
.L_x_64:
[----:B------:R-:W-:Y:S05]  /*39f0*/  BSYNC.RECONVERGENT B0 ;  /* 0x0000000000007941 */ /* 0x000fea0003800200 */
.L_x_62:
[----:B0-----:R-:W0:Y:S01]  /*3a00*/  LDCU UR16, c[0x0][0x390] ;  /* 0x00007200ff1077ac */ /* 0x001e220008000800 */
[----:B------:R-:W-:Y:S01]  /*3a10*/  HFMA2 R3, -RZ, RZ, 1.875, 0 ;  /* 0x3f800000ff037431 */ /* 0x000fe200000001ff */
[----:B------:R-:W-:Y:S02]  /*3a20*/  UIADD3 UR9, UPT, UPT, UR4, 0x1, URZ ;  /* 0x0000000104097890 */ /* 0x000fe4000fffe0ff */
[----:B0-----:R-:W-:Y:S02]  /*3a30*/  UIMAD UR5, UR4, UR16, UR4 ;  /* 0x00000010040572a4 */ /* 0x001fe4000f8e0204 */
[----:B------:R-:W-:-:S04]  /*3a40*/  UISETP.GE.AND UP0, UPT, UR9, UR16, UPT ;  /* 0x000000100900728c */ /* 0x000fc8000bf06270 */
[----:B-12---:R-:W-:-:S05]  /*3a50*/  MOV R7, UR5 ;  /* 0x0000000500077c02 */ /* 0x006fca0008000f00 */
[----:B------:R-:W-:-:S05]  /*3a60*/  IMAD.WIDE.U32 R6, R7, 0x4, R14 ;  /* 0x0000000407067825 */ /* 0x000fca00078e000e */
[----:B------:R0:W-:Y:S01]  /*3a70*/  STG.E desc[UR10][R6.64], R3 ;  /* 0x0000000306007986 */ /* 0x0001e2000c10190a */
[----:B------:R-:W-:Y:S05]  /*3a80*/  BRA.U UP0, `(.L_x_65) ;  /* 0x00000005008c7547 */ /* 0x000fea000b800000 */
[C---:B0-----:R-:W-:Y:S01]  /*3a90*/  FMUL R3, R2.reuse, UR12 ;  /* 0x0000000c02037c20 */ /* 0x041fe20008400000 */
        /* <DEDUP_REMOVED lines=14> */
.L_x_67:
[----:B------:R-:W-:Y:S05]  /*3b80*/  BSYNC.RECONVERGENT B0 ;  /* 0x0000000000007941 */ /* 0x000fea0003800200 */
.L_x_66:
[----:B------:R-:W0:Y:S01]  /*3b90*/  LDCU UR16, c[0x0][0x390] ;  /* 0x00007200ff1077ac */ /* 0x000e220008000800 */
[----:B------:R-:W-:Y:S01]  /*3ba0*/  UMOV UR5, UR9 ;  /* 0x0000000900057c82 */ /* 0x000fe20008000000 */
[----:B0-----:R-:W-:-:S09]  /*3bb0*/  UISETP.GE.AND UP0, UPT, UR9, UR16, UPT ;  /* 0x000000100900728c */ /* 0x001fd2000bf06270 */
[----:B------:R-:W-:Y:S05]  /*3bc0*/  BRA.U UP0, `(.L_x_68) ;  /* 0x0000000500107547 */ /* 0x000fea000b800000 */
[----:B------:R-:W-:Y:S02]  /*3bd0*/  UIADD3 UR6, UPT, UPT, -UR5, UR16, URZ ;  /* 0x0000001005067290 */ /* 0x000fe4000fffe1ff */
[----:B------:R-:W-:Y:S02]  /*3be0*/  UPLOP3.LUT UP0, UPT, UPT, UPT, UPT, 0x80, 0x8 ;  /* 0x000000000008789c */ /* 0x000fe40003f0f070 */
[----:B------:R-:W-:-:S09]  /*3bf0*/  UISETP.GT.AND UP1, UPT, UR6, 0x3, UPT ;  /* 0x000000030600788c */ /* 0x000fd2000bf24270 */
[----:B------:R-:W-:Y:S05]  /*3c00*/  BRA.U !UP1, `(.L_x_69) ;  /* 0x0000000109a07547 */ /* 0x000fea000b800000 */
[----:B------:R-:W-:Y:S02]  /*3c10*/  UIADD3 UR15, UPT, UPT, UR16, -0x3, URZ ;  /* 0xfffffffd100f7890 */ /* 0x000fe4000fffe0ff */
[----:B------:R-:W-:-:S11]  /*3c20*/  UPLOP3.LUT UP0, UPT, UPT, UPT, UPT, 0x40, 0x4 ;  /* 0x000000000004789c */ /* 0x000fd60003f0e870 */
.L_x_70:
[----:B------:R-:W-:Y:S02]  /*3c30*/  UIMAD UR8, UR4, UR16, UR5 ;  /* 0x00000010040872a4 */ /* 0x000fe4000f8e0205 */
[----:B------:R-:W-:Y:S02]  /*3c40*/  UIADD3 UR6, UPT, UPT, UR5, 0x1, URZ ;  /* 0x0000000105067890 */ /* 0x000fe4000fffe0ff */
[----:B------:R-:W-:Y:S02]  /*3c50*/  UIMAD UR13, UR5, UR16, UR4 ;  /* 0x00000010050d72a4 */ /* 0x000fe4000f8e0204 */
[----:B------:R-:W-:Y:S01]  /*3c60*/  UIMAD UR14, UR4, UR16, UR6 ;  /* 0x00000010040e72a4 */ /* 0x000fe2000f8e0206 */
[----:B--2---:R-:W-:Y:S01]  /*3c70*/  MOV R7, UR8 ;  /* 0x0000000800077c02 */ /* 0x004fe20008000f00 */
[----:B------:R-:W-:Y:S02]  /*3c80*/  UIADD3 UR7, UPT, UPT, UR5, 0x2, URZ ;  /* 0x0000000205077890 */ /* 0x000fe4000fffe0ff */
[----:B------:R-:W-:Y:S01]  /*3c90*/  UIADD3 UR8, UPT, UPT, UR5, 0x3, URZ ;  /* 0x0000000305087890 */ /* 0x000fe2000fffe0ff */
[----:B------:R-:W-:Y:S01]  /*3ca0*/  MOV R9, UR13 ;  /* 0x0000000d00097c02 */ /* 0x000fe20008000f00 */
[----:B------:R-:W-:Y:S01]  /*3cb0*/  UIMAD UR6, UR6, UR16, UR4 ;  /* 0x00000010060672a4 */ /* 0x000fe2000f8e0204 */
[----:B------:R-:W-:Y:S01]  /*3cc0*/  MOV R11, UR14 ;  /* 0x0000000e000b7c02 */ /* 0x000fe20008000f00 */
[----:B------:R-:W-:Y:S01]  /*3cd0*/  UIMAD UR13, UR4, UR16, UR7 ;  /* 0x00000010040d72a4 */ /* 0x000fe2000f8e0207 */
[----:B------:R-:W-:Y:S01]  /*3ce0*/  IMAD.WIDE.U32 R6, R7, 0x4, R14 ;  /* 0x0000000407067825 */ /* 0x000fe200078e000e */
[----:B------:R-:W-:-:S02]  /*3cf0*/  UIMAD UR7, UR7, UR16, UR4 ;  /* 0x00000010070772a4 */ /* 0x000fc4000f8e0204 */
[----:B------:R-:W-:Y:S01]  /*3d00*/  UIMAD UR14, UR4, UR16, UR8 ;  /* 0x00000010040e72a4 */ /* 0x000fe2000f8e0208 */
[----:B------:R-:W-:Y:S01]  /*3d10*/  MOV R13, UR6 ;  /* 0x00000006000d7c02 */ /* 0x000fe20008000f00 */
[----:B------:R-:W-:Y:S01]  /*3d20*/  UIMAD UR8, UR8, UR16, UR4 ;  /* 0x00000010080872a4 */ /* 0x000fe2000f8e0204 */
[----:B------:R-:W-:Y:S01]  /*3d30*/  MOV R3, UR13 ;  /* 0x0000000d00037c02 */ /* 0x000fe20008000f00 */
[--C-:B------:R-:W-:Y:S01]  /*3d40*/  IMAD.WIDE.U32 R8, R9, 0x4, R14.reuse ;  /* 0x0000000409087825 */ /* 0x100fe200078e000e */
[----:B------:R-:W-:Y:S01]  /*3d50*/  MOV R17, UR7 ;  /* 0x0000000700117c02 */ /* 0x000fe20008000f00 */
[----:B------:R0:W-:Y:S01]  /*3d60*/  STG.E desc[UR10][R6.64], R0 ;  /* 0x0000000006007986 */ /* 0x0001e2000c10190a */
[----:B------:R-:W-:Y:S01]  /*3d70*/  MOV R5, UR14 ;  /* 0x0000000e00057c02 */ /* 0x000fe20008000f00 */
[--C-:B------:R-:W-:Y:S01]  /*3d80*/  IMAD.WIDE.U32 R10, R11, 0x4, R14.reuse ;  /* 0x000000040b0a7825 */ /* 0x100fe200078e000e */
[----:B------:R-:W-:Y:S01]  /*3d90*/  MOV R19, UR8 ;  /* 0x0000000800137c02 */ /* 0x000fe20008000f00 */
[----:B------:R1:W-:Y:S01]  /*3da0*/  STG.E desc[UR10][R8.64], R0 ;  /* 0x0000000008007986 */ /* 0x0003e2000c10190a */
[----:B------:R-:W-:Y:S01]  /*3db0*/  UIADD3 UR5, UPT, UPT, UR5, 0x4, URZ ;  /* 0x0000000405057890 */ /* 0x000fe2000fffe0ff */
[----:B------:R-:W-:-:S02]  /*3dc0*/  IMAD.WIDE.U32 R12, R13, 0x4, R14 ;  /* 0x000000040d0c7825 */ /* 0x000fc400078e000e */
[----:B------:R2:W-:Y:S01]  /*3dd0*/  STG.E desc[UR10][R10.64], R0 ;  /* 0x000000000a007986 */ /* 0x0005e2000c10190a */
[----:B------:R-:W-:Y:S01]  /*3de0*/  UISETP.GE.AND UP1, UPT, UR5, UR15, UPT ;  /* 0x0000000f0500728c */ /* 0x000fe2000bf26270 */
[--C-:B------:R-:W-:Y:S02]  /*3df0*/  IMAD.WIDE.U32 R16, R17, 0x4, R14.reuse ;  /* 0x0000000411107825 */ /* 0x100fe400078e000e */
[----:B------:R2:W-:Y:S02]  /*3e00*/  STG.E desc[UR10][R12.64], R0 ;  /* 0x000000000c007986 */ /* 0x0005e4000c10190a */
[----:B0-----:R-:W-:-:S04]  /*3e10*/  IMAD.WIDE.U32 R6, R3, 0x4, R14 ;  /* 0x0000000403067825 */ /* 0x001fc800078e000e */
[--C-:B-1----:R-:W-:Y:S01]  /*3e20*/  IMAD.WIDE.U32 R8, R5, 0x4, R14.reuse ;  /* 0x0000000405087825 */ /* 0x102fe200078e000e */
[----:B------:R2:W-:Y:S03]  /*3e30*/  STG.E desc[UR10][R6.64], R0 ;  /* 0x0000000006007986 */ /* 0x0005e6000c10190a */
[----:B------:R-:W-:Y:S01]  /*3e40*/  IMAD.WIDE.U32 R18, R19, 0x4, R14 ;  /* 0x0000000413127825 */ /* 0x000fe200078e000e */
[----:B------:R2:W-:Y:S04]  /*3e50*/  STG.E desc[UR10][R16.64], R0 ;  /* 0x0000000010007986 */ /* 0x0005e8000c10190a */
[----:B------:R2:W-:Y:S04]  /*3e60*/  STG.E desc[UR10][R8.64], R0 ;  /* 0x0000000008007986 */ /* 0x0005e8000c10190a */
[----:B------:R2:W-:Y:S01]  /*3e70*/  STG.E desc[UR10][R18.64], R0 ;  /* 0x0000000012007986 */ /* 0x0005e2000c10190a */
[----:B------:R-:W-:Y:S05]  /*3e80*/  BRA.U !UP1, `(.L_x_70) ;  /* 0xfffffffd09687547 */ /* 0x000fea000b83ffff */
.L_x_69:
[----:B------:R-:W-:-:S04]  /*3e90*/  UIADD3 UR6, UPT, UPT, -UR5, UR16, URZ ;  /* 0x0000001005067290 */ /* 0x000fc8000fffe1ff */
[----:B------:R-:W-:-:S09]  /*3ea0*/  UISETP.GT.AND UP1, UPT, UR6, 0x1, UPT ;  /* 0x000000010600788c */ /* 0x000fd2000bf24270 */
[----:B------:R-:W-:Y:S05]  /*3eb0*/  BRA.U !UP1, `(.L_x_71) ;  /* 0x00000001094c7547 */ /* 0x000fea000b800000 */
[----:B------:R-:W-:Y:S02]  /*3ec0*/  UIADD3 UR6, UPT, UPT, UR5, 0x1, URZ ;  /* 0x0000000105067890 */ /* 0x000fe4000fffe0ff */
[----:B------:R-:W-:Y:S02]  /*3ed0*/  UIMAD UR7, UR4, UR16, UR5 ;  /* 0x00000010040772a4 */ /* 0x000fe4000f8e0205 */
[----:B------:R-:W-:Y:S02]  /*3ee0*/  UIMAD UR8, UR5, UR16, UR4 ;  /* 0x00000010050872a4 */ /* 0x000fe4000f8e0204 */
[----:B------:R-:W-:Y:S02]  /*3ef0*/  UIMAD UR13, UR4, UR16, UR6 ;  /* 0x00000010040d72a4 */ /* 0x000fe4000f8e0206 */
[----:B------:R-:W-:Y:S01]  /*3f00*/  UIMAD UR6, UR6, UR16, UR4 ;  /* 0x00000010060672a4 */ /* 0x000fe2000f8e0204 */
[----:B--2---:R-:W-:Y:S01]  /*3f10*/  MOV R7, UR7 ;  /* 0x0000000700077c02 */ /* 0x004fe20008000f00 */
[----:B------:R-:W-:Y:S01]  /*3f20*/  UIADD3 UR5, UPT, UPT, UR5, 0x2, URZ ;  /* 0x0000000205057890 */ /* 0x000fe2000fffe0ff */
[----:B------:R-:W-:Y:S01]  /*3f30*/  MOV R9, UR8 ;  /* 0x0000000800097c02 */ /* 0x000fe20008000f00 */
[----:B------:R-:W-:Y:S01]  /*3f40*/  UPLOP3.LUT UP0, UPT, UPT, UPT, UPT, 0x40, 0x4 ;  /* 0x000000000004789c */ /* 0x000fe20003f0e870 */
[----:B------:R-:W-:Y:S01]  /*3f50*/  MOV R11, UR13 ;  /* 0x0000000d000b7c02 */ /* 0x000fe20008000f00 */
[----:B------:R-:W-:Y:S01]  /*3f60*/  IMAD.WIDE.U32 R6, R7, 0x4, R14 ;  /* 0x0000000407067825 */ /* 0x000fe200078e000e */
[----:B------:R-:W-:-:S03]  /*3f70*/  MOV R13, UR6 ;  /* 0x00000006000d7c02 */ /* 0x000fc60008000f00 */
[--C-:B------:R-:W-:Y:S01]  /*3f80*/  IMAD.WIDE.U32 R8, R9, 0x4, R14.reuse ;  /* 0x0000000409087825 */ /* 0x100fe200078e000e */
[----:B------:R0:W-:Y:S03]  /*3f90*/  STG.E desc[UR10][R6.64], R0 ;  /* 0x0000000006007986 */ /* 0x0001e6000c10190a */
[--C-:B------:R-:W-:Y:S01]  /*3fa0*/  IMAD.WIDE.U32 R10, R11, 0x4, R14.reuse ;  /* 0x000000040b0a7825 */ /* 0x100fe200078e000e */
[----:B------:R0:W-:Y:S03]  /*3fb0*/  STG.E desc[UR10][R8.64], R0 ;  /* 0x0000000008007986 */ /* 0x0001e6000c10190a */
[----:B------:R-:W-:Y:S01]  /*3fc0*/  IMAD.WIDE.U32 R12, R13, 0x4, R14 ;  /* 0x000000040d0c7825 */ /* 0x000fe200078e000e */
[----:B------:R0:W-:Y:S04]  /*3fd0*/  STG.E desc[UR10][R10.64], R0 ;  /* 0x000000000a007986 */ /* 0x0001e8000c10190a */
[----:B------:R0:W-:Y:S02]  /*3fe0*/  STG.E desc[UR10][R12.64], R0 ;  /* 0x000000000c007986 */ /* 0x0001e4000c10190a */
.L_x_71:
[----:B------:R-:W-:-:S09]  /*3ff0*/  UISETP.NE.OR UP0, UPT, UR5, UR16, UP0 ;  /* 0x000000100500728c */ /* 0x000fd20008705670 */
[----:B------:R-:W-:Y:S05]  /*4000*/  BRA.U !UP0, `(.L_x_65) ;  /* 0x00000001082c7547 */ /* 0x000fea000b800000 */
.L_x_68:
[----:B------:R-:W-:Y:S02]  /*4010*/  UIMAD UR6, UR4, UR16, UR5 ;  /* 0x00000010040672a4 */ /* 0x000fe4000f8e0205 */
[----:B------:R-:W-:Y:S02]  /*4020*/  UIMAD UR7, UR5, UR16, UR4 ;  /* 0x00000010050772a4 */ /* 0x000fe4000f8e0204 */
[----:B------:R-:W-:Y:S02]  /*4030*/  UIADD3 UR5, UPT, UPT, UR5, 0x1, URZ ;  /* 0x0000000105057890 */ /* 0x000fe4000fffe0ff */
[----:B012---:R-:W-:Y:S02]  /*4040*/  MOV R7, UR6 ;  /* 0x0000000600077c02 */ /* 0x007fe40008000f00 */
[----:B------:R-:W-:Y:S01]  /*4050*/  MOV R9, UR7 ;  /* 0x0000000700097c02 */ /* 0x000fe20008000f00 */
[----:B------:R-:W-:Y:S02]  /*4060*/  UISETP.NE.AND UP0, UPT, UR5, UR16, UPT ;  /* 0x000000100500728c */ /* 0x000fe4000bf05270 */
[----:B------:R-:W-:-:S04]  /*4070*/  IMAD.WIDE.U32 R6, R7, 0x4, R14 ;  /* 0x0000000407067825 */ /* 0x000fc800078e000e */
[----:B------:R-:W-:Y:S01]  /*4080*/  IMAD.WIDE.U32 R8, R9, 0x4, R14 ;  /* 0x0000000409087825 */ /* 0x000fe200078e000e */
[----:B------:R1:W-:Y:S04]  /*4090*/  STG.E desc[UR10][R6.64], R0 ;  /* 0x0000000006007986 */ /* 0x0003e8000c10190a */
[----:B------:R1:W-:Y:S01]  /*40a0*/  STG.E desc[UR10][R8.64], R0 ;  /* 0x0000000008007986 */ /* 0x0003e2000c10190a */
[----:B------:R-:W-:Y:S05]  /*40b0*/  BRA.U UP0, `(.L_x_68) ;  /* 0xfffffffd00d47547 */ /* 0x000fea000b83ffff */
.L_x_65:
[----:B------:R-:W-:Y:S02]  /*40c0*/  UISETP.NE.AND UP0, UPT, UR9, UR16, UPT ;  /* 0x000000100900728c */ /* 0x000fe4000bf05270 */
[----:B------:R-:W-:-:S07]  /*40d0*/  UMOV UR4, UR9 ;  /* 0x0000000900047c82 */ /* 0x000fce0008000000 */
[----:B------:R-:W-:Y:S05]  /*40e0*/  BRA.U UP0, `(.L_x_62) ;  /* 0xfffffff900447547 */ /* 0x000fea000b83ffff */
[----:B------:R-:W-:Y:S05]  /*40f0*/  EXIT ;  /* 0x000000000000794d */ /* 0x000fea0003800000 */
        .weak           $__internal_0_$__cuda_sm20_sqrt_rn_f32_slowpath
        .type           $__internal_0_$__cuda_sm20_sqrt_rn_f32_slowpath,@function
        .size           $__internal_0_$__cuda_sm20_sqrt_rn_f32_slowpath,($__internal_1_$__cuda_sm3x_div_rn_noftz_f32_slowpath - $__internal_0_$__cuda_sm20_sqrt_rn_f32_slowpath)
$__internal_0_$__cuda_sm20_sqrt_rn_f32_slowpath:
[----:B------:R-:W-:-:S13]  /*4100*/  LOP3.LUT P0, RZ, R0, 0x7fffffff, RZ, 0xc0, !PT ;  /* 0x7fffffff00ff7812 */ /* 0x000fda000780c0ff */
[----:B------:R-:W-:Y:S01]  /*4110*/  @!P0 MOV R19, R0 ;  /* 0x0000000000138202 */ /* 0x000fe20000000f00 */
[----:B------:R-:W-:Y:S06]  /*4120*/  @!P0 BRA `(.L_x_72) ;  /* 0x0000000000408947 */ /* 0x000fec0003800000 */
[----:B------:R-:W-:-:S13]  /*4130*/  FSETP.GEU.FTZ.AND P0, PT, R0, RZ, PT ;  /* 0x000000ff0000720b */ /* 0x000fda0003f1e000 */
[----:B------:R-:W-:Y:S01]  /*4140*/  @!P0 MOV R19, 0x7fffffff ;  /* 0x7fffffff00138802 */ /* 0x000fe20000000f00 */
[----:B------:R-:W-:Y:S06]  /*4150*/  @!P0 BRA `(.L_x_72) ;  /* 0x0000000000348947 */ /* 0x000fec0003800000 */
[----:B------:R-:W-:-:S13]  /*4160*/  FSETP.GTU.FTZ.AND P0, PT, |R0|, +INF , PT ;  /* 0x7f8000000000780b */ /* 0x000fda0003f1c200 */
[----:B------:R-:W-:Y:S01]  /*4170*/  @P0 FADD.FTZ R19, R0, 1 ;  /* 0x3f80000000130421 */ /* 0x000fe20000010000 */
[----:B------:R-:W-:Y:S06]  /*4180*/  @P0 BRA `(.L_x_72) ;  /* 0x0000000000280947 */ /* 0x000fec0003800000 */
[----:B------:R-:W-:-:S13]  /*4190*/  FSETP.NEU.FTZ.AND P0, PT, |R0|, +INF , PT ;  /* 0x7f8000000000780b */ /* 0x000fda0003f1d200 */
[----:B------:R-:W-:-:S04]  /*41a0*/  @P0 FFMA R23, R0, 1.84467440737095516160e+19, RZ ;  /* 0x5f80000000170823 */ /* 0x000fc800000000ff */
[----:B------:R-:W0:Y:S02]  /*41b0*/  @P0 MUFU.RSQ R24, R23 ;  /* 0x0000001700180308 */ /* 0x000e240000001400 */
[----:B0-----:R-:W-:Y:S01]  /*41c0*/  @P0 FMUL.FTZ R26, R23, R24 ;  /* 0x00000018171a0220 */ /* 0x001fe20000410000 */
[----:B------:R-:W-:-:S03]  /*41d0*/  @P0 FMUL.FTZ R24, R24, 0.5 ;  /* 0x3f00000018180820 */ /* 0x000fc60000410000 */
[----:B------:R-:W-:-:S04]  /*41e0*/  @P0 FADD.FTZ R19, -R26, -RZ ;  /* 0x800000ff1a130221 */ /* 0x000fc80000010100 */
[----:B------:R-:W-:Y:S01]  /*41f0*/  @P0 FFMA R25, R26, R19, R23 ;  /* 0x000000131a190223 */ /* 0x000fe20000000017 */
[----:B------:R-:W-:-:S03]  /*4200*/  @!P0 MOV R19, R0 ;  /* 0x0000000000138202 */ /* 0x000fc60000000f00 */
[----:B------:R-:W-:-:S04]  /*4210*/  @P0 FFMA R24, R25, R24, R26 ;  /* 0x0000001819180223 */ /* 0x000fc8000000001a */
[----:B------:R-:W-:-:S07]  /*4220*/  @P0 FMUL.FTZ R19, R24, 2.3283064365386962891e-10 ;  /* 0x2f80000018130820 */ /* 0x000fce0000410000 */
.L_x_72:
[----:B------:R-:W-:-:S04]  /*4230*/  HFMA2 R23, -RZ, RZ, 0, 0 ;  /* 0x00000000ff177431 */ /* 0x000fc800000001ff */
[----:B------:R-:W-:Y:S05]  /*4240*/  RET.REL.NODEC R22 `(_Z37calculateCorrelationCoefficientMatrixPfPKfii) ;  /* 0xffffffbc166c7950 */ /* 0x000fea0003c3ffff */
        .weak           $__internal_1_$__cuda_sm3x_div_rn_noftz_f32_slowpath
        .type           $__internal_1_$__cuda_sm3x_div_rn_noftz_f32_slowpath,@function
        .size           $__internal_1_$__cuda_sm3x_div_rn_noftz_f32_slowpath,(.L_x_86 - $__internal_1_$__cuda_sm3x_div_rn_noftz_f32_slowpath)
$__internal_1_$__cuda_sm3x_div_rn_noftz_f32_slowpath:
[----:B------:R-:W-:Y:S01]  /*4250*/  SHF.R.U32.HI R23, RZ, 0x17, R0 ;  /* 0x00000017ff177819 */ /* 0x000fe20000011600 */
[----:B------:R-:W-:Y:S01]  /*4260*/  BSSY.RECONVERGENT B1, `(.L_x_73) ;  /* 0x0000063000017945 */ /* 0x000fe20003800200 */
[----:B------:R-:W-:Y:S02]  /*4270*/  SHF.R.U32.HI R25, RZ, 0x17, R3 ;  /* 0x00000017ff197819 */ /* 0x000fe40000011603 */
[----:B------:R-:W-:Y:S02]  /*4280*/  LOP3.LUT R23, R23, 0xff, RZ, 0xc0, !PT ;  /* 0x000000ff17177812 */ /* 0x000fe400078ec0ff */
[----:B------:R-:W-:Y:S02]  /*4290*/  LOP3.LUT R25, R25, 0xff, RZ, 0xc0, !PT ;  /* 0x000000ff19197812 */ /* 0x000fe400078ec0ff */
[----:B------:R-:W-:Y:S02]  /*42a0*/  IADD3 R24, PT, PT, R23, -0x1, RZ ;  /* 0xffffffff17187810 */ /* 0x000fe40007ffe0ff */
[----:B------:R-:W-:-:S02]  /*42b0*/  IADD3 R26, PT, PT, R25, -0x1, RZ ;  /* 0xffffffff191a7810 */ /* 0x000fc40007ffe0ff */
[----:B------:R-:W-:-:S04]  /*42c0*/  ISETP.GT.U32.AND P0, PT, R24, 0xfd, PT ;  /* 0x000000fd1800780c */ /* 0x000fc80003f04070 */
[----:B------:R-:W-:-:S13]  /*42d0*/  ISETP.GT.U32.OR P0, PT, R26, 0xfd, P0 ;  /* 0x000000fd1a00780c */ /* 0x000fda0000704470 */
[----:B------:R-:W-:Y:S01]  /*42e0*/  @!P0 MOV R27, RZ ;  /* 0x000000ff001b8202 */ /* 0x000fe20000000f00 */
[----:B------:R-:W-:Y:S06]  /*42f0*/  @!P0 BRA `(.L_x_74) ;  /* 0x00000000005c8947 */ /* 0x000fec0003800000 */
[----:B------:R-:W-:Y:S02]  /*4300*/  FSETP.GTU.FTZ.AND P0, PT, |R3|, +INF , PT ;  /* 0x7f8000000300780b */ /* 0x000fe40003f1c200 */
[----:B------:R-:W-:-:S04]  /*4310*/  FSETP.GTU.FTZ.AND P1, PT, |R0|, +INF , PT ;  /* 0x7f8000000000780b */ /* 0x000fc80003f3c200 */
[----:B------:R-:W-:-:S13]  /*4320*/  PLOP3.LUT P0, PT, P0, P1, PT, 0xf8, 0x8f ;  /* 0x00000000008f781c */ /* 0x000fda0000703f70 */
[----:B------:R-:W-:Y:S05]  /*4330*/  @P0 BRA `(.L_x_75) ;  /* 0x0000000400500947 */ /* 0x000fea0003800000 */
[----:B------:R-:W-:-:S13]  /*4340*/  LOP3.LUT P0, RZ, R0, 0x7fffffff, R3, 0xc8, !PT ;  /* 0x7fffffff00ff7812 */ /* 0x000fda000780c803 */
[----:B------:R-:W-:Y:S05]  /*4350*/  @!P0 BRA `(.L_x_76) ;  /* 0x0000000400408947 */ /* 0x000fea0003800000 */
[C---:B------:R-:W-:Y:S02]  /*4360*/  FSETP.NEU.FTZ.AND P4, PT, |R3|.reuse, +INF , PT ;  /* 0x7f8000000300780b */ /* 0x040fe40003f9d200 */
[----:B------:R-:W-:Y:S02]  /*4370*/  FSETP.NEU.FTZ.AND P1, PT, |R0|, +INF , PT ;  /* 0x7f8000000000780b */ /* 0x000fe40003f3d200 */
[----:B------:R-:W-:-:S11]  /*4380*/  FSETP.NEU.FTZ.AND P0, PT, |R3|, +INF , PT ;  /* 0x7f8000000300780b */ /* 0x000fd60003f1d200 */
[----:B------:R-:W-:Y:S05]  /*4390*/  @!P1 BRA !P4, `(.L_x_76) ;  /* 0x0000000400309947 */ /* 0x000fea0006000000 */
[----:B------:R-:W-:-:S04]  /*43a0*/  LOP3.LUT P4, RZ, R3, 0x7fffffff, RZ, 0xc0, !PT ;  /* 0x7fffffff03ff7812 */ /* 0x000fc8000788c0ff */
[----:B------:R-:W-:-:S13]  /*43b0*/  PLOP3.LUT P1, PT, P1, P4, PT, 0x2f, 0xf2 ;  /* 0x0000000000f2781c */ /* 0x000fda0000f28577 */
[----:B------:R-:W-:Y:S05]  /*43c0*/  @P1 BRA `(.L_x_77) ;  /* 0x00000004001c1947 */ /* 0x000fea0003800000 */
[----:B------:R-:W-:-:S04]  /*43d0*/  LOP3.LUT P1, RZ, R0, 0x7fffffff, RZ, 0xc0, !PT ;  /* 0x7fffffff00ff7812 */ /* 0x000fc8000782c0ff */
[----:B------:R-:W-:-:S13]  /*43e0*/  PLOP3.LUT P0, PT, P0, P1, PT, 0x2f, 0xf2 ;  /* 0x0000000000f2781c */ /* 0x000fda0000702577 */
[----:B------:R-:W-:Y:S05]  /*43f0*/  @P0 BRA `(.L_x_78) ;  /* 0x0000000400040947 */ /* 0x000fea0003800000 */
[----:B------:R-:W-:Y:S02]  /*4400*/  ISETP.GE.AND P0, PT, R26, RZ, PT ;  /* 0x000000ff1a00720c */ /* 0x000fe40003f06270 */
[----:B------:R-:W-:-:S11]  /*4410*/  ISETP.GE.AND P1, PT, R24, RZ, PT ;  /* 0x000000ff1800720c */ /* 0x000fd60003f26270 */
[----:B------:R-:W-:Y:S01]  /*4420*/  @P0 MOV R27, RZ ;  /* 0x000000ff001b0202 */ /* 0x000fe20000000f00 */
[----:B------:R-:W-:Y:S01]  /*4430*/  @!P0 FFMA R3, R3, 1.84467440737095516160e+19, RZ ;  /* 0x5f80000003038823 */ /* 0x000fe200000000ff */
[----:B------:R-:W-:Y:S01]  /*4440*/  @!P0 MOV R27, 0xffffffc0 ;  /* 0xffffffc0001b8802 */ /* 0x000fe20000000f00 */
[----:B------:R-:W-:-:S03]  /*4450*/  @!P1 FFMA R0, R0, 1.84467440737095516160e+19, RZ ;  /* 0x5f80000000009823 */ /* 0x000fc600000000ff */
[----:B------:R-:W-:-:S07]  /*4460*/  @!P1 IADD3 R27, PT, PT, R27, 0x40, RZ ;  /* 0x000000401b1b9810 */ /* 0x000fce0007ffe0ff */
.L_x_74:
[----:B------:R-:W-:Y:S01]  /*4470*/  LEA R29, R23, 0xc0800000, 0x17 ;  /* 0xc0800000171d7811 */ /* 0x000fe200078eb8ff */
[----:B------:R-:W-:Y:S01]  /*4480*/  BSSY.RECONVERGENT B2, `(.L_x_79) ;  /* 0x0000036000027945 */ /* 0x000fe20003800200 */
[----:B------:R-:W-:Y:S02]  /*4490*/  IADD3 R26, PT, PT, R25, -0x7f, RZ ;  /* 0xffffff81191a7810 */ /* 0x000fe40007ffe0ff */
[----:B------:R-:W-:-:S03]  /*44a0*/  IADD3 R28, PT, PT, -R29, R0, RZ ;  /* 0x000000001d1c7210 */ /* 0x000fc60007ffe1ff */
[----:B------:R-:W-:Y:S01]  /*44b0*/  IMAD R3, R26, -0x800000, R3 ;  /* 0xff8000001a037824 */ /* 0x000fe200078e0203 */
[----:B------:R-:W0:Y:S01]  /*44c0*/  MUFU.RCP R29, R28 ;  /* 0x0000001c001d7308 */ /* 0x000e220000001000 */
[----:B------:R-:W-:Y:S01]  /*44d0*/  FADD.FTZ R24, -R28, -RZ ;  /* 0x800000ff1c187221 */ /* 0x000fe20000010100 */
[----:B------:R-:W-:-:S04]  /*44e0*/  IADD3 R26, PT, PT, R26, 0x7f, -R23 ;  /* 0x0000007f1a1a7810 */ /* 0x000fc80007ffe817 */
[----:B------:R-:W-:Y:S01]  /*44f0*/  IADD3 R27, PT, PT, R26, R27, RZ ;  /* 0x0000001b1a1b7210 */ /* 0x000fe20007ffe0ff */
[----:B0-----:R-:W-:-:S04]  /*4500*/  FFMA R0, R29, R24, 1 ;  /* 0x3f8000001d007423 */ /* 0x001fc80000000018 */
[----:B------:R-:W-:-:S04]  /*4510*/  FFMA R0, R29, R0, R29 ;  /* 0x000000001d007223 */ /* 0x000fc8000000001d */
[----:B------:R-:W-:-:S04]  /*4520*/  FFMA R25, R3, R0, RZ ;  /* 0x0000000003197223 */ /* 0x000fc800000000ff */
[----:B------:R-:W-:-:S04]  /*4530*/  FFMA R23, R24, R25, R3 ;  /* 0x0000001918177223 */ /* 0x000fc80000000003 */
[----:B------:R-:W-:-:S04]  /*4540*/  FFMA R23, R0, R23, R25 ;  /* 0x0000001700177223 */ /* 0x000fc80000000019 */
[----:B------:R-:W-:-:S04]  /*4550*/  FFMA R3, R24, R23, R3 ;  /* 0x0000001718037223 */ /* 0x000fc80000000003 */
[----:B------:R-:W-:-:S05]  /*4560*/  FFMA R24, R0, R3, R23 ;  /* 0x0000000300187223 */ /* 0x000fca0000000017 */
[----:B------:R-:W-:-:S04]  /*4570*/  SHF.R.U32.HI R26, RZ, 0x17, R24 ;  /* 0x00000017ff1a7819 */ /* 0x000fc80000011618 */
[----:B------:R-:W-:-:S04]  /*4580*/  LOP3.LUT R26, R26, 0xff, RZ, 0xc0, !PT ;  /* 0x000000ff1a1a7812 */ /* 0x000fc800078ec0ff */
[----:B------:R-:W-:-:S04]  /*4590*/  IADD3 R25, PT, PT, R26, R27, RZ ;  /* 0x0000001b1a197210 */ /* 0x000fc80007ffe0ff */
[----:B------:R-:W-:-:S04]  /*45a0*/  IADD3 R26, PT, PT, R25, -0x1, RZ ;  /* 0xffffffff191a7810 */ /* 0x000fc80007ffe0ff */
[----:B------:R-:W-:-:S13]  /*45b0*/  ISETP.GE.U32.AND P0, PT, R26, 0xfe, PT ;  /* 0x000000fe1a00780c */ /* 0x000fda0003f06070 */
[----:B------:R-:W-:Y:S05]  /*45c0*/  @!P0 BRA `(.L_x_80) ;  /* 0x0000000000808947 */ /* 0x000fea0003800000 */
[----:B------:R-:W-:-:S13]  /*45d0*/  ISETP.GT.AND P0, PT, R25, 0xfe, PT ;  /* 0x000000fe1900780c */ /* 0x000fda0003f04270 */
[----:B------:R-:W-:Y:S05]  /*45e0*/  @P0 BRA `(.L_x_81) ;  /* 0x00000000006c0947 */ /* 0x000fea0003800000 */
[----:B------:R-:W-:-:S13]  /*45f0*/  ISETP.GE.AND P0, PT, R25, 0x1, PT ;  /* 0x000000011900780c */ /* 0x000fda0003f06270 */
[----:B------:R-:W-:Y:S05]  /*4600*/  @P0 BRA `(.L_x_82) ;  /* 0x0000000000740947 */ /* 0x000fea0003800000 */
[----:B------:R-:W-:Y:S02]  /*4610*/  ISETP.GE.AND P0, PT, R25, -0x18, PT ;  /* 0xffffffe81900780c */ /* 0x000fe40003f06270 */
[----:B------:R-:W-:-:S11]  /*4620*/  LOP3.LUT R24, R24, 0x80000000, RZ, 0xc0, !PT ;  /* 0x8000000018187812 */ /* 0x000fd600078ec0ff */
[----:B------:R-:W-:Y:S05]  /*4630*/  @!P0 BRA `(.L_x_82) ;  /* 0x0000000000688947 */ /* 0x000fea0003800000 */
[CCC-:B------:R-:W-:Y:S01]  /*4640*/  FFMA.RZ R26, R0.reuse, R3.reuse, R23.reuse ;  /* 0x00000003001a7223 */ /* 0x1c0fe2000000c017 */
[CCC-:B------:R-:W-:Y:S01]  /*4650*/  FFMA.RP R27, R0.reuse, R3.reuse, R23.reuse ;  /* 0x00000003001b7223 */ /* 0x1c0fe20000008017 */
[----:B------:R-:W-:Y:S01]  /*4660*/  FFMA.RM R0, R0, R3, R23 ;  /* 0x0000000300007223 */ /* 0x000fe20000004017 */
[C---:B------:R-:W-:Y:S02]  /*4670*/  IADD3 R3, PT, PT, R25.reuse, 0x20, RZ ;  /* 0x0000002019037810 */ /* 0x040fe40007ffe0ff */
[----:B------:R-:W-:Y:S02]  /*4680*/  LOP3.LUT R26, R26, 0x7fffff, RZ, 0xc0, !PT ;  /* 0x007fffff1a1a7812 */ /* 0x000fe400078ec0ff */
[C---:B------:R-:W-:Y:S02]  /*4690*/  ISETP.NE.AND P4, PT, R25.reuse, RZ, PT ;  /* 0x000000ff1900720c */ /* 0x040fe40003f85270 */
[----:B------:R-:W-:Y:S02]  /*46a0*/  LOP3.LUT R26, R26, 0x800000, RZ, 0xfc, !PT ;  /* 0x008000001a1a7812 */ /* 0x000fe400078efcff */
[----:B------:R-:W-:-:S02]  /*46b0*/  ISETP.NE.AND P1, PT, R25, RZ, PT ;  /* 0x000000ff1900720c */ /* 0x000fc40003f25270 */
[----:B------:R-:W-:Y:S02]  /*46c0*/  IADD3 R25, PT, PT, -R25, RZ, RZ ;  /* 0x000000ff19197210 */ /* 0x000fe40007ffe1ff */
[----:B------:R-:W-:Y:S02]  /*46d0*/  SHF.L.U32 R3, R26, R3, RZ ;  /* 0x000000031a037219 */ /* 0x000fe400000006ff */
[----:B------:R-:W-:Y:S02]  /*46e0*/  FSETP.NEU.FTZ.AND P0, PT, R27, R0, PT ;  /* 0x000000001b00720b */ /* 0x000fe40003f1d000 */
[----:B------:R-:W-:Y:S02]  /*46f0*/  SEL R23, R25, RZ, P4 ;  /* 0x000000ff19177207 */ /* 0x000fe40002000000 */
[----:B------:R-:W-:Y:S02]  /*4700*/  ISETP.NE.AND P1, PT, R3, RZ, P1 ;  /* 0x000000ff0300720c */ /* 0x000fe40000f25270 */
[----:B------:R-:W-:-:S02]  /*4710*/  SHF.R.U32.HI R23, RZ, R23, R26 ;  /* 0x00000017ff177219 */ /* 0x000fc4000001161a */
[----:B------:R-:W-:Y:S02]  /*4720*/  PLOP3.LUT P0, PT, P0, P1, PT, 0xf8, 0x8f ;  /* 0x00000000008f781c */ /* 0x000fe40000703f70 */
[----:B------:R-:W-:Y:S02]  /*4730*/  SHF.R.U32.HI R3, RZ, 0x1, R23 ;  /* 0x00000001ff037819 */ /* 0x000fe40000011617 */
[----:B------:R-:W-:-:S04]  /*4740*/  SEL R0, RZ, 0x1, !P0 ;  /* 0x00000001ff007807 */ /* 0x000fc80004000000 */
[----:B------:R-:W-:-:S04]  /*4750*/  LOP3.LUT R0, R0, 0x1, R3, 0xf8, !PT ;  /* 0x0000000100007812 */ /* 0x000fc800078ef803 */
[----:B------:R-:W-:-:S04]  /*4760*/  LOP3.LUT R0, R0, R23, RZ, 0xc0, !PT ;  /* 0x0000001700007212 */ /* 0x000fc800078ec0ff */
[----:B------:R-:W-:-:S04]  /*4770*/  IADD3 R3, PT, PT, R3, R0, RZ ;  /* 0x0000000003037210 */ /* 0x000fc80007ffe0ff */
[----:B------:R-:W-:Y:S01]  /*4780*/  LOP3.LUT R24, R3, R24, RZ, 0xfc, !PT ;  /* 0x0000001803187212 */ /* 0x000fe200078efcff */
[----:B------:R-:W-:Y:S06]  /*4790*/  BRA `(.L_x_82) ;  /* 0x0000000000107947 */ /* 0x000fec0003800000 */
.L_x_81:
[----:B------:R-:W-:-:S04]  /*47a0*/  LOP3.LUT R24, R24, 0x80000000, RZ, 0xc0, !PT ;  /* 0x8000000018187812 */ /* 0x000fc800078ec0ff */
[----:B------:R-:W-:Y:S01]  /*47b0*/  LOP3.LUT R24, R24, 0x7f800000, RZ, 0xfc, !PT ;  /* 0x7f80000018187812 */ /* 0x000fe200078efcff */
[----:B------:R-:W-:Y:S06]  /*47c0*/  BRA `(.L_x_82) ;  /* 0x0000000000047947 */ /* 0x000fec0003800000 */
.L_x_80:
[----:B------:R-:W-:-:S07]  /*47d0*/  LEA R24, R27, R24, 0x17 ;  /* 0x000000181b187211 */ /* 0x000fce00078eb8ff */
.L_x_82:
[----:B------:R-:W-:Y:S05]  /*47e0*/  BSYNC.RECONVERGENT B2 ;  /* 0x0000000000027941 */ /* 0x000fea0003800200 */
.L_x_79:
[----:B------:R-:W-:Y:S01]  /*47f0*/  MOV R0, R24 ;  /* 0x0000001800007202 */ /* 0x000fe20000000f00 */
[----:B------:R-:W-:Y:S06]  /*4800*/  BRA `(.L_x_83) ;  /* 0x0000000000207947 */ /* 0x000fec0003800000 */
.L_x_78:
[----:B------:R-:W-:-:S04]  /*4810*/  LOP3.LUT R0, R0, 0x80000000, R3, 0x48, !PT ;  /* 0x8000000000007812 */ /* 0x000fc800078e4803 */
[----:B------:R-:W-:Y:S01]  /*4820*/  LOP3.LUT R0, R0, 0x7f800000, RZ, 0xfc, !PT ;  /* 0x7f80000000007812 */ /* 0x000fe200078efcff */
[----:B------:R-:W-:Y:S06]  /*4830*/  BRA `(.L_x_83) ;  /* 0x0000000000147947 */ /* 0x000fec0003800000 */
.L_x_77:
[----:B------:R-:W-:Y:S01]  /*4840*/  LOP3.LUT R0, R0, 0x80000000, R3, 0x48, !PT ;  /* 0x8000000000007812 */ /* 0x000fe200078e4803 */
[----:B------:R-:W-:Y:S06]  /*4850*/  BRA `(.L_x_83) ;  /* 0x00000000000c7947 */ /* 0x000fec0003800000 */
.L_x_76:
[----:B------:R-:W0:Y:S01]  /*4860*/  MUFU.RSQ R0, -QNAN ;  /* 0xffc0000000007908 */ /* 0x000e220000001400 */
[----:B------:R-:W-:Y:S05]  /*4870*/  BRA `(.L_x_83) ;  /* 0x0000000000047947 */ /* 0x000fea0003800000 */
.L_x_75:
[----:B------:R-:W-:-:S07]  /*4880*/  FADD.FTZ R0, R3, R0 ;  /* 0x0000000003007221 */ /* 0x000fce0000010000 */
.L_x_83:
[----:B------:R-:W-:Y:S05]  /*4890*/  BSYNC.RECONVERGENT B1 ;  /* 0x0000000000017941 */ /* 0x000fea0003800200 */
.L_x_73:
[----:B------:R-:W-:-:S04]  /*48a0*/  HFMA2 R23, -RZ, RZ, 0, 0 ;  /* 0x00000000ff177431 */ /* 0x000fc800000001ff */
[----:B0-----:R-:W-:Y:S05]  /*48b0*/  RET.REL.NODEC R22 `(_Z37calculateCorrelationCoefficientMatrixPfPKfii) ;  /* 0xffffffb416d07950 */ /* 0x001fea0003c3ffff */
.L_x_84:
[----:B------:R-:W-:-:S00]  /*48c0*/  BRA `(.L_x_84) ;  /* 0xfffffffc00fc7947 */ /* 0x000fc0000383ffff */
[----:B------:R-:W-:-:S00]  /*48d0*/  NOP ;  /* 0x0000000000007918 */ /* 0x000fc00000000000 */
        /* <DEDUP_REMOVED lines=10> */
.L_x_86:


//--------------------- .nv.shared.reserved.0     --------------------------
	.section	.nv.shared.reserved.0,"aw",@nobits
	.weak		__nv_reservedSMEM_offset_0_alias
	.size		__nv_reservedSMEM_offset_0_alias, 0, 64
	.other		__nv_reservedSMEM_offset_0_alias,@"STO_CUDA_RESERVED_SHARED STV_DEFAULT"
__nv_reservedSMEM_offset_0_alias:
	.zero		0
	.zero		64


//--------------------- .nv.constant0._Z37calculateCorrelationCoefficientMatrixPfPKfii --------------------------
	.section	.nv.constant0._Z37calculateCorrelationCoefficientMatrixPfPKfii,"a",@progbits
	.sectionflags	@""
	.align	4
.nv.constant0._Z37calculateCorrelationCoefficientMatrixPfPKfii:
	.zero		920


//--------------------- SYMBOLS --------------------------

	.type		.nv.reservedSmem.offset0,@object
	.size		.nv.reservedSmem.offset0,0x4
